def matmul_kernel(
    a_ptr,
    b_ptr,
    c_ptr,
    M,
    N,
    K,
    stride_am,
    stride_ak,
    stride_bk,
    stride_bn,
    stride_cm,
    stride_cn,
    BLOCK_M: tl.constexpr,
    BLOCK_N: tl.constexpr,
    BLOCK_K: tl.constexpr,
    GROUP_M: tl.constexpr,
):
    pid = tl.program_id(axis=0)
    num_pid_m = tl.cdiv(M, BLOCK_M)
    num_pid_n = tl.cdiv(N, BLOCK_N)
    num_pid_in_group = GROUP_M * num_pid_n
    group_id = pid // num_pid_in_group
    first_pid_m = group_id * GROUP_M
    group_size_m = min(num_pid_m - first_pid_m, GROUP_M)
    pid_m = first_pid_m + ((pid % num_pid_in_group) % group_size_m)
    pid_n = (pid % num_pid_in_group) // group_size_m

    offs_am = (pid_m * BLOCK_M + tl.arange(0, BLOCK_M)) % M
    offs_bn = (pid_n * BLOCK_N + tl.arange(0, BLOCK_N)) % N
    offs_k = tl.arange(0, BLOCK_K)
    a_ptrs = a_ptr + offs_am[:, None] * stride_am + offs_k[None, :] * stride_ak
    b_ptrs = b_ptr + offs_k[:, None] * stride_bk + offs_bn[None, :] * stride_bn

    acc = tl.zeros((BLOCK_M, BLOCK_N), dtype=tl.float32)
    for kk in range(0, tl.cdiv(K, BLOCK_K)):
        a = tl.load(a_ptrs, mask=offs_k[None, :] < K - kk * BLOCK_K, other=0.0)
        b = tl.load(b_ptrs, mask=offs_k[:, None] < K - kk * BLOCK_K, other=0.0)
        acc = tl.dot(a, b, acc)
        a_ptrs += BLOCK_K * stride_ak
        b_ptrs += BLOCK_K * stride_bk

    c = acc.to(c_ptr.dtype.element_ty)
    offs_cm = pid_m * BLOCK_M + tl.arange(0, BLOCK_M)
    offs_cn = pid_n * BLOCK_N + tl.arange(0, BLOCK_N)
    c_ptrs = c_ptr + offs_cm[:, None] * stride_cm + offs_cn[None, :] * stride_cn
    mask = (offs_cm[:, None] < M) & (offs_cn[None, :] < N)
    tl.store(c_ptrs, c, mask=mask)

# config = {"BLOCK_K": 64, "BLOCK_M": 64, "BLOCK_N": 64, "GROUP_M": 8, "arch": "sm_100", "dtype": "bf16", "num_ctas": 2, "num_stages": 3, "num_warps": 4}
# arch = sm_100


// ===== COMPILED SASS (sm_100a) =====

	.target	sm_100a

	.elftype	@"ET_EXEC"


//--------------------- .note.nv.tkinfo           --------------------------
	.section	.note.nv.tkinfo,"",@"SHT_NOTE"
	.sectionflags	@"SHF_NOTE_NV_TKINFO"
	.tkinfo
        /*0018*/ 	.word	0x00000081
        /*0030*/ 	.string	""
        /*0030*/ 	.string	"ptxas-blackwell"
        /*0030*/ 	.string	"Cuda compilation tools, release 12.9, V12.9.86"
        /*0030*/ 	.string	"Build cuda_12.9.r12.9/compiler.36037853_0"
        /*0030*/ 	.string	"-v  -suppress-debug-info  -lineinfo  -arch sm_100a "



//--------------------- .note.nv.cuver            --------------------------
	.section	.note.nv.cuver,"",@"SHT_NOTE"
	.sectionflags	@"SHF_NOTE_NV_CUVER"
        /*0018*/ 	.short	0x0001
        /*001a*/ 	.short	0x0064
        /*001c*/ 	.short	0x0001
        /*001e*/ 	.short	0x0000
        /*0020*/ 	.short	0x0001
        /*0022*/ 	.short	0x0000


//--------------------- .nv.info                  --------------------------
	.section	.nv.info,"",@"SHT_CUDA_INFO"
	.align	4


	//----- nvinfo : EIATTR_REGCOUNT
	.align		4
        /*0000*/ 	.byte	0x04, 0x2f
        /*0002*/ 	.short	(.L_4 - .L_3)
	.align		4
.L_3:
        /*0004*/ 	.word	index@(matmul_kernel)
        /*0008*/ 	.word	0x000000a8


	//----- nvinfo : EIATTR_FRAME_SIZE
	.align		4
.L_4:
        /*000c*/ 	.byte	0x04, 0x11
        /*000e*/ 	.short	(.L_6 - .L_5)
	.align		4
.L_5:
        /*0010*/ 	.word	index@($__internal_2_$__cuda_sm10x_tcgen05_guardrail_trap_unallocated_columns_being_dealloced)
        /*0014*/ 	.word	0x00000000


	//----- nvinfo : EIATTR_FRAME_SIZE
	.align		4
.L_6:
        /*0018*/ 	.byte	0x04, 0x11
        /*001a*/ 	.short	(.L_8 - .L_7)
	.align		4
.L_7:
        /*001c*/ 	.word	index@($__internal_1_$__cuda_sm10x_tcgen05_guardrail_trap_phase_invalid_during_alloc)
        /*0020*/ 	.word	0x00000000


	//----- nvinfo : EIATTR_FRAME_SIZE
	.align		4
.L_8:
        /*0024*/ 	.byte	0x04, 0x11
        /*0026*/ 	.short	(.L_10 - .L_9)
	.align		4
.L_9:
        /*0028*/ 	.word	index@($__internal_0_$__cuda_sm10x_tcgen05_guardrail_trap_col_being_dealloced_not_returned_by_alloc)
        /*002c*/ 	.word	0x00000000


	//----- nvinfo : EIATTR_FRAME_SIZE
	.align		4
.L_10:
        /*0030*/ 	.byte	0x04, 0x11
        /*0032*/ 	.short	(.L_12 - .L_11)
	.align		4
.L_11:
        /*0034*/ 	.word	index@(matmul_kernel)
        /*0038*/ 	.word	0x00000000


	//----- nvinfo : EIATTR_MIN_STACK_SIZE
	.align		4
.L_12:
        /*003c*/ 	.byte	0x04, 0x12
        /*003e*/ 	.short	(.L_14 - .L_13)
	.align		4
.L_13:
        /*0040*/ 	.word	index@(matmul_kernel)
        /*0044*/ 	.word	0x00000000
.L_14:


//--------------------- .nv.info.matmul_kernel    --------------------------
	.section	.nv.info.matmul_kernel,"",@"SHT_CUDA_INFO"
	.sectionflags	@""
	.align	4


	//----- nvinfo : EIATTR_CUDA_API_VERSION
	.align		4
        /*0000*/ 	.byte	0x04, 0x37
        /*0002*/ 	.short	(.L_16 - .L_15)
.L_15:
        /*0004*/ 	.word	0x00000081


	//----- nvinfo : EIATTR_KPARAM_INFO
	.align		4
.L_16:
        /*0008*/ 	.byte	0x04, 0x17
        /*000a*/ 	.short	(.L_18 - .L_17)
.L_17:
        /*000c*/ 	.word	0x00000000
        /*0010*/ 	.short	0x000d
        /*0012*/ 	.short	0x0048
        /*0014*/ 	.byte	0x00, 0xf4, 0x21, 0x00


	//----- nvinfo : EIATTR_KPARAM_INFO
	.align		4
.L_18:
        /*0018*/ 	.byte	0x04, 0x17
        /*001a*/ 	.short	(.L_20 - .L_19)
.L_19:
        /*001c*/ 	.word	0x00000000
        /*0020*/ 	.short	0x000c
        /*0022*/ 	.short	0x0040
        /*0024*/ 	.byte	0x00, 0xf4, 0x21, 0x00


	//----- nvinfo : EIATTR_KPARAM_INFO
	.align		4
.L_20:
        /*0028*/ 	.byte	0x04, 0x17
        /*002a*/ 	.short	(.L_22 - .L_21)
.L_21:
        /*002c*/ 	.word	0x00000000
        /*0030*/ 	.short	0x000b
        /*0032*/ 	.short	0x0038
        /*0034*/ 	.byte	0x00, 0xf0, 0x11, 0x00


	//----- nvinfo : EIATTR_KPARAM_INFO
	.align		4
.L_22:
        /*0038*/ 	.byte	0x04, 0x17
        /*003a*/ 	.short	(.L_24 - .L_23)
.L_23:
        /*003c*/ 	.word	0x00000000
        /*0040*/ 	.short	0x000a
        /*0042*/ 	.short	0x0034
        /*0044*/ 	.byte	0x00, 0xf0, 0x11, 0x00


	//----- nvinfo : EIATTR_KPARAM_INFO
	.align		4
.L_24:
        /*0048*/ 	.byte	0x04, 0x17
        /*004a*/ 	.short	(.L_26 - .L_25)
.L_25:
        /*004c*/ 	.word	0x00000000
        /*0050*/ 	.short	0x0009
        /*0052*/ 	.short	0x0030
        /*0054*/ 	.byte	0x00, 0xf0, 0x11, 0x00


	//----- nvinfo : EIATTR_KPARAM_INFO
	.align		4
.L_26:
        /*0058*/ 	.byte	0x04, 0x17
        /*005a*/ 	.short	(.L_28 - .L_27)
.L_27:
        /*005c*/ 	.word	0x00000000
        /*0060*/ 	.short	0x0008
        /*0062*/ 	.short	0x002c
        /*0064*/ 	.byte	0x00, 0xf0, 0x11, 0x00


	//----- nvinfo : EIATTR_KPARAM_INFO
	.align		4
.L_28:
        /*0068*/ 	.byte	0x04, 0x17
        /*006a*/ 	.short	(.L_30 - .L_29)
.L_29:
        /*006c*/ 	.word	0x00000000
        /*0070*/ 	.short	0x0007
        /*0072*/ 	.short	0x0028
        /*0074*/ 	.byte	0x00, 0xf0, 0x11, 0x00


	//----- nvinfo : EIATTR_KPARAM_INFO
	.align		4
.L_30:
        /*0078*/ 	.byte	0x04, 0x17
        /*007a*/ 	.short	(.L_32 - .L_31)
.L_31:
        /*007c*/ 	.word	0x00000000
        /*0080*/ 	.short	0x0006
        /*0082*/ 	.short	0x0024
        /*0084*/ 	.byte	0x00, 0xf0, 0x11, 0x00


	//----- nvinfo : EIATTR_KPARAM_INFO
	.align		4
.L_32:
        /*0088*/ 	.byte	0x04, 0x17
        /*008a*/ 	.short	(.L_34 - .L_33)
.L_33:
        /*008c*/ 	.word	0x00000000
        /*0090*/ 	.short	0x0005
        /*0092*/ 	.short	0x0020
        /*0094*/ 	.byte	0x00, 0xf0, 0x11, 0x00


	//----- nvinfo : EIATTR_KPARAM_INFO
	.align		4
.L_34:
        /*0098*/ 	.byte	0x04, 0x17
        /*009a*/ 	.short	(.L_36 - .L_35)
.L_35:
        /*009c*/ 	.word	0x00000000
        /*00a0*/ 	.short	0x0004
        /*00a2*/ 	.short	0x001c
        /*00a4*/ 	.byte	0x00, 0xf0, 0x11, 0x00


	//----- nvinfo : EIATTR_KPARAM_INFO
	.align		4
.L_36:
        /*00a8*/ 	.byte	0x04, 0x17
        /*00aa*/ 	.short	(.L_38 - .L_37)
.L_37:
        /*00ac*/ 	.word	0x00000000
        /*00b0*/ 	.short	0x0003
        /*00b2*/ 	.short	0x0018
        /*00b4*/ 	.byte	0x00, 0xf0, 0x11, 0x00


	//----- nvinfo : EIATTR_KPARAM_INFO
	.align		4
.L_38:
        /*00b8*/ 	.byte	0x04, 0x17
        /*00ba*/ 	.short	(.L_40 - .L_39)
.L_39:
        /*00bc*/ 	.word	0x00000000
        /*00c0*/ 	.short	0x0002
        /*00c2*/ 	.short	0x0010
        /*00c4*/ 	.byte	0x00, 0xf4, 0x21, 0x00


	//----- nvinfo : EIATTR_KPARAM_INFO
	.align		4
.L_40:
        /*00c8*/ 	.byte	0x04, 0x17
        /*00ca*/ 	.short	(.L_42 - .L_41)
.L_41:
        /*00cc*/ 	.word	0x00000000
        /*00d0*/ 	.short	0x0001
        /*00d2*/ 	.short	0x0008
        /*00d4*/ 	.byte	0x00, 0xf4, 0x21, 0x00


	//----- nvinfo : EIATTR_KPARAM_INFO
	.align		4
.L_42:
        /*00d8*/ 	.byte	0x04, 0x17
        /*00da*/ 	.short	(.L_44 - .L_43)
.L_43:
        /*00dc*/ 	.word	0x00000000
        /*00e0*/ 	.short	0x0000
        /*00e2*/ 	.short	0x0000
        /*00e4*/ 	.byte	0x00, 0xf4, 0x21, 0x00


	//----- nvinfo : EIATTR_EXPLICIT_CLUSTER
	.align		4
.L_44:
        /*00e8*/ 	.byte	0x01, 0x3e
	.zero		2


	//----- nvinfo : EIATTR_CTA_PER_CLUSTER
	.align		4
        /*00ec*/ 	.byte	0x04, 0x3d
        /*00ee*/ 	.short	(.L_46 - .L_45)
.L_45:
        /*00f0*/ 	.word	0x00000002
        /*00f4*/ 	.word	0x00000001
        /*00f8*/ 	.word	0x00000001


	//----- nvinfo : EIATTR_AT_ENTRY_FRAGMENTS
	.align		4
.L_46:
        /*00fc*/ 	.byte	0x04, 0x4f
        /*00fe*/ 	.short	(.L_48 - .L_47)


	//   ....[0]....
.L_47:
        /*0100*/ 	.word	0x00000004


	//----- nvinfo : EIATTR_RESERVED_SMEM_USED
	.align		4
.L_48:
        /*0104*/ 	.byte	0x01, 0x41
	.zero		2


	//----- nvinfo : EIATTR_SPARSE_MMA_MASK
	.align		4
        /*0108*/ 	.byte	0x03, 0x50
        /*010a*/ 	.short	0x0000


	//----- nvinfo : EIATTR_TCGEN05_1CTA_USED
	.align		4
        /*010c*/ 	.byte	0x01, 0x51
	.zero		2


	//----- nvinfo : EIATTR_MAXREG_COUNT
	.align		4
        /*0110*/ 	.byte	0x03, 0x1b
        /*0112*/ 	.short	0x00ff


	//----- nvinfo : EIATTR_NUM_BARRIERS
	.align		4
        /*0114*/ 	.byte	0x02, 0x4c
        /*0116*/ 	.byte	0x01
	.zero		1


	//----- nvinfo : EIATTR_INT_WARP_WIDE_INSTR_OFFSETS
	.align		4
        /*0118*/ 	.byte	0x04, 0x31
        /*011a*/ 	.short	(.L_50 - .L_49)


	//   ....[0]....
.L_49:
        /*011c*/ 	.word	0x00001f60


	//   ....[1]....
        /*0120*/ 	.word	0x00001f70


	//   ....[2]....
        /*0124*/ 	.word	0x00003270


	//   ....[3]....
        /*0128*/ 	.word	0x00005d60


	//   ....[4]....
        /*012c*/ 	.word	0x00005db0


	//----- nvinfo : EIATTR_COOP_GROUP_MASK_REGIDS
	.align		4
.L_50:
        /*0130*/ 	.byte	0x04, 0x29
        /*0132*/ 	.short	(.L_52 - .L_51)


	//   ....[0]....
.L_51:
        /*0134*/ 	.word	0xffffffff


	//   ....[1]....
        /*0138*/ 	.word	0xffffffff


	//   ....[2]....
        /*013c*/ 	.word	0xffffffff


	//   ....[3]....
        /*0140*/ 	.word	0xffffffff


	//----- nvinfo : EIATTR_COOP_GROUP_INSTR_OFFSETS
	.align		4
.L_52:
        /*0144*/ 	.byte	0x04, 0x28
        /*0146*/ 	.short	(.L_54 - .L_53)


	//   ....[0]....
.L_53:
        /*0148*/ 	.word	0x00000070


	//   ....[1]....
        /*014c*/ 	.word	0x00000320


	//   ....[2]....
        /*0150*/ 	.word	0x00005c00


	//   ....[3]....
        /*0154*/ 	.word	0x00005e60


	//----- nvinfo : EIATTR_VRC_CTA_INIT_COUNT
	.align		4
.L_54:
        /*0158*/ 	.byte	0x02, 0x4a
        /*015a*/ 	.byte	0x80
	.zero		1


	//----- nvinfo : EIATTR_MBARRIER_INSTR_OFFSETS
	.align		4
        /*015c*/ 	.byte	0x04, 0x39
        /*015e*/ 	.short	(.L_56 - .L_55)


	//   ....[0]....
.L_55:
        /*0160*/ 	.word	0x00002080
        /*0164*/ 	.word	0x000000ff
        /*0168*/ 	.word	0x00000000
        /*016c*/ 	.short	0x0100
        /*016e*/ 	.byte	0x0a
	.zero		1


	//   ....[1]....
        /*0170*/ 	.word	0x000032a0
        /*0174*/ 	.word	0x000000ff
        /*0178*/ 	.word	0x00006008
        /*017c*/ 	.short	0x0100
        /*017e*/ 	.byte	0x0d
	.zero		1


	//   ....[2]....
        /*0180*/ 	.word	0x000041d0
        /*0184*/ 	.word	0x000000ff
        /*0188*/ 	.word	0x00000000
        /*018c*/ 	.short	0x010a
        /*018e*/ 	.byte	0x0a
	.zero		1


	//   ....[3]....
        /*0190*/ 	.word	0x000053e0
        /*0194*/ 	.word	0x000000ff
        /*0198*/ 	.word	0x00000000
        /*019c*/ 	.short	0x010a
        /*019e*/ 	.byte	0x0a
	.zero		1


	//   ....[4]....
        /*01a0*/ 	.word	0x000054c0
        /*01a4*/ 	.word	0x000000ff
        /*01a8*/ 	.word	0x00006000
        /*01ac*/ 	.short	0x0108
        /*01ae*/ 	.byte	0x0d
	.zero		1


	//   ....[5]....
        /*01b0*/ 	.word	0x00005530
        /*01b4*/ 	.word	0x000000ff
        /*01b8*/ 	.word	0x00006008
        /*01bc*/ 	.short	0x0108
        /*01be*/ 	.byte	0x0d
	.zero		1


	//   ....[6]....
        /*01c0*/ 	.word	0x00005e80
        /*01c4*/ 	.word	0x000000ff
        /*01c8*/ 	.word	0x00000000
        /*01cc*/ 	.short	0x010a
        /*01ce*/ 	.byte	0x0a
	.zero		1


	//   ....[7]....
        /*01d0*/ 	.word	0x00005eb0
        /*01d4*/ 	.word	0x000000ff
        /*01d8*/ 	.word	0x00000000
        /*01dc*/ 	.short	0x010a
        /*01de*/ 	.byte	0x0a
	.zero		1


	//----- nvinfo : EIATTR_NUM_MBARRIERS
	.align		4
.L_56:
        /*01e0*/ 	.byte	0x03, 0x38
        /*01e2*/ 	.short	0x0002


	//----- nvinfo : EIATTR_EXIT_INSTR_OFFSETS
	.align		4
        /*01e4*/ 	.byte	0x04, 0x1c
        /*01e6*/ 	.short	(.L_58 - .L_57)


	//   ....[0]....
.L_57:
        /*01e8*/ 	.word	0x00005e70


	//----- nvinfo : EIATTR_REQNTID
	.align		4
.L_58:
        /*01ec*/ 	.byte	0x04, 0x10
        /*01ee*/ 	.short	(.L_60 - .L_59)
.L_59:
        /*01f0*/ 	.word	0x00000080
        /*01f4*/ 	.word	0x00000001
        /*01f8*/ 	.word	0x00000001


	//----- nvinfo : EIATTR_CRS_STACK_SIZE
	.align		4
.L_60:
        /*01fc*/ 	.byte	0x04, 0x1e
        /*01fe*/ 	.short	(.L_62 - .L_61)
.L_61:
        /*0200*/ 	.word	0x00000000


	//----- nvinfo : EIATTR_CBANK_PARAM_SIZE
	.align		4
.L_62:
        /*0204*/ 	.byte	0x03, 0x19
        /*0206*/ 	.short	0x0050


	//----- nvinfo : EIATTR_PARAM_CBANK
	.align		4
        /*0208*/ 	.byte	0x04, 0x0a
        /*020a*/ 	.short	(.L_64 - .L_63)
	.align		4
.L_63:
        /*020c*/ 	.word	index@(.nv.constant0.matmul_kernel)
        /*0210*/ 	.short	0x0380
        /*0212*/ 	.short	0x0050


	//----- nvinfo : EIATTR_SW_WAR
	.align		4
.L_64:
        /*0214*/ 	.byte	0x04, 0x36
        /*0216*/ 	.short	(.L_66 - .L_65)
.L_65:
        /*0218*/ 	.word	0x00000008
.L_66:


//--------------------- .nv.compat                --------------------------
	.section	.nv.compat,"",@"SHT_CUDA_COMPAT_INFO"
	.align	4
        /*0000*/ 	.byte	0x02, 0x02, 0x02, 0x00, 0x02, 0x05, 0x05, 0x00, 0x02, 0x03, 0x00, 0x00, 0x02, 0x06, 0x01, 0x00


//--------------------- .nv.callgraph             --------------------------
	.section	.nv.callgraph,"",@"SHT_CUDA_CALLGRAPH"
	.align	4
	.sectionentsize	8
	.align		4
        /*0000*/ 	.word	0x00000000
	.align		4
        /*0004*/ 	.word	0xffffffff
	.align		4
        /*0008*/ 	.word	0x00000000
	.align		4
        /*000c*/ 	.word	0xfffffffe
	.align		4
        /*0010*/ 	.word	0x00000000
	.align		4
        /*0014*/ 	.word	0xfffffffd
	.align		4
        /*0018*/ 	.word	0x00000000
	.align		4
        /*001c*/ 	.word	0xfffffffc


//--------------------- .text.matmul_kernel       --------------------------
	.section	.text.matmul_kernel,"ax",@progbits
	.align	128
        .global         matmul_kernel
        .type           matmul_kernel,@function
        .size           matmul_kernel,(.L_x_20 - matmul_kernel)
        .other          matmul_kernel,@"STO_CUDA_ENTRY STV_DEFAULT"
matmul_kernel:
.text.matmul_kernel:
[----:B------:R-:W0:Y:S01]  /*0000*/  LDC R1, c[0x0][0x37c] ;  /* 0x0000df00ff017b82 */ /* 0x000e220000000800 */
[----:B------:R-:W1:Y:S01]  /*0010*/  S2R R0, SR_TID.X ;  /* 0x0000000000007919 */ /* 0x000e620000002100 */
[----:B------:R-:W2:Y:S01]  /*0020*/  LDCU.64 UR22, c[0x0][0x358] ;  /* 0x00006b00ff1677ac */ /* 0x000ea20008000a00 */
[----:B-1----:R-:W-:-:S13]  /*0030*/  ISETP.GE.U32.AND P0, PT, R0, 0x20, PT ;  /* 0x000000200000780c */ /* 0x002fda0003f06070 */
[----:B------:R-:W-:Y:S02]  /*0040*/  VOTEU.ANY UP0, P0 ;  /* 0x0000000000ff7886 */ /* 0x000fe40000000100 */
[----:B0-2---:R-:W-:Y:S05]  /*0050*/  BRA.U UP0, `(.L_x_0) ;  /* 0x0000000100b47547 */ /* 0x005fea000b800000 */
[----:B------:R-:W0:Y:S01]  /*0060*/  S2UR UR6, SR_CgaCtaId ;  /* 0x00000000000679c3 */ /* 0x000e220000008800 */
[----:B------:R-:W-:Y:S01]  /*0070*/  NOP ;  /* 0x0000000000007918 */ /* 0x000fe20000000000 */
[----:B------:R-:W-:Y:S02]  /*0080*/  UMOV UR4, 0x40 ;  /* 0x0000004000047882 */ /* 0x000fe40000000000 */
[----:B0-----:R-:W-:-:S09]  /*0090*/  ULEA UR4, UR6, UR4, 0x18 ;  /* 0x0000000406047291 */ /* 0x001fd2000f8ec0ff */
[----:B------:R-:W0:Y:S01]  /*00a0*/  LDS.U8 R2, [UR4] ;  /* 0x00000004ff027984 */ /* 0x000e220008000000 */
[----:B------:R-:W-:Y:S02]  /*00b0*/  UMOV UR4, 0x400 ;  /* 0x0000040000047882 */ /* 0x000fe40000000000 */
[----:B------:R-:W-:Y:S01]  /*00c0*/  ULEA UR4, UR6, UR4, 0x18 ;  /* 0x0000000406047291 */ /* 0x000fe2000f8ec0ff */
[----:B0-----:R-:W-:-:S13]  /*00d0*/  ISETP.NE.AND P0, PT, R2, RZ, PT ;  /* 0x000000ff0200720c */ /* 0x001fda0003f05270 */
[----:B------:R-:W-:Y:S05]  /*00e0*/  @P0 BRA `(.L_x_1) ;  /* 0x0000000000780947 */ /* 0x000fea0003800000 */
[----:B------:R-:W-:-:S13]  /*00f0*/  ELECT P0, URZ, PT ;  /* 0x0000000000ff782f */ /* 0x000fda0003800000 */
[----:B------:R-:W-:Y:S05]  /*0100*/  @!P0 BRA `(.L_x_2) ;  /* 0x0000000000808947 */ /* 0x000fea0003800000 */
[----:B------:R-:W-:Y:S01]  /*0110*/  UMOV UR5, 0x1 ;  /* 0x0000000100057882 */ /* 0x000fe20000000000 */
[----:B------:R-:W-:-:S04]  /*0120*/  IMAD.MOV.U32 R5, RZ, RZ, 0x1 ;  /* 0x00000001ff057424 */ /* 0x000fc800078e00ff */
[----:B------:R-:W-:Y:S04]  /*0130*/  DEPBAR.LE SB0, 0x36 ;  /* 0x00008d800000791a */ /* 0x000fe80000000000 */
[----:B------:R-:W0:Y:S02]  /*0140*/  UTCATOMSWS.FIND_AND_SET.ALIGN UP1, UR5, UR5 ;  /* 0x00000005000575e3 */ /* 0x000e240008020800 */
[----:B0-----:R-:W-:-:S04]  /*0150*/  PLOP3.LUT P0, PT, PT, PT, UP1, 0x80, 0x8 ;  /* 0x000000000008781c */ /* 0x001fc80003f0f018 */
[----:B------:R-:W-:-:S04]  /*0160*/  SEL R2, RZ, 0xffffffff, !P0 ;  /* 0xffffffffff027807 */ /* 0x000fc80004000000 */
[----:B------:R-:W-:Y:S01]  /*0170*/  ISETP.NE.AND P0, PT, R2, RZ, PT ;  /* 0x000000ff0200720c */ /* 0x000fe20003f05270 */
[----:B------:R-:W-:-:S12]  /*0180*/  IMAD.U32 R2, RZ, RZ, UR5 ;  /* 0x00000005ff027e24 */ /* 0x000fd8000f8e00ff */
[----:B------:R-:W-:Y:S05]  /*0190*/  @P0 BRA `(.L_x_3) ;  /* 0x0000000000240947 */ /* 0x000fea0003800000 */
.L_x_4:
[----:B------:R-:W-:Y:S05]  /*01a0*/  NANOSLEEP 0x64 ;  /* 0x000000640000795d */ /* 0x000fea0003800000 */
[----:B------:R-:W-:-:S05]  /*01b0*/  UMOV UR5, 0x1 ;  /* 0x0000000100057882 */ /* 0x000fca0000000000 */
[----:B------:R-:W-:Y:S04]  /*01c0*/  DEPBAR.LE SB0, 0x36 ;  /* 0x00008d800000791a */ /* 0x000fe80000000000 */
[----:B------:R-:W0:Y:S02]  /*01d0*/  UTCATOMSWS.FIND_AND_SET.ALIGN UP1, UR5, UR5 ;  /* 0x00000005000575e3 */ /* 0x000e240008020800 */
[----:B0-----:R-:W-:-:S04]  /*01e0*/  PLOP3.LUT P0, PT, PT, PT, UP1, 0x80, 0x8 ;  /* 0x000000000008781c */ /* 0x001fc80003f0f018 */
[----:B------:R-:W-:-:S04]  /*01f0*/  SEL R2, RZ, 0xffffffff, !P0 ;  /* 0xffffffffff027807 */ /* 0x000fc80004000000 */
[----:B------:R-:W-:Y:S01]  /*0200*/  ISETP.NE.AND P0, PT, R2, RZ, PT ;  /* 0x000000ff0200720c */ /* 0x000fe20003f05270 */
[----:B------:R-:W-:-:S12]  /*0210*/  IMAD.U32 R2, RZ, RZ, UR5 ;  /* 0x00000005ff027e24 */ /* 0x000fd8000f8e00ff */
[----:B------:R-:W-:Y:S05]  /*0220*/  @!P0 BRA `(.L_x_4) ;  /* 0xfffffffc00dc8947 */ /* 0x000fea000383ffff */
.L_x_3:
[C---:B------:R-:W-:Y:S01]  /*0230*/  VIADD R4, R2.reuse, 0x10 ;  /* 0x0000001002047836 */ /* 0x040fe20000000000 */
[----:B------:R-:W-:Y:S01]  /*0240*/  UMOV UR5, 0x50 ;  /* 0x0000005000057882 */ /* 0x000fe20000000000 */
[C---:B------:R-:W-:Y:S01]  /*0250*/  SHF.L.U32 R3, R5.reuse, R2, RZ ;  /* 0x0000000205037219 */ /* 0x040fe200000006ff */
[----:B------:R-:W-:Y:S01]  /*0260*/  ULEA UR5, UR6, UR5, 0x18 ;  /* 0x0000000506057291 */ /* 0x000fe2000f8ec0ff */
[----:B------:R-:W-:Y:S01]  /*0270*/  IMAD.SHL.U32 R2, R2, 0x20, RZ ;  /* 0x0000002002027824 */ /* 0x000fe200078e00ff */
[----:B------:R-:W-:-:S04]  /*0280*/  SHF.L.U32 R4, R5, R4, RZ ;  /* 0x0000000405047219 */ /* 0x000fc800000006ff */
[----:B------:R-:W-:-:S05]  /*0290*/  LOP3.LUT R3, R4, R3, RZ, 0xfc, !PT ;  /* 0x0000000304037212 */ /* 0x000fca00078efcff */
[----:B------:R0:W-:Y:S04]  /*02a0*/  ATOMS.OR RZ, [UR5], R3 ;  /* 0x00000003ffff798c */ /* 0x0001e8000b000005 */
[----:B------:R0:W-:Y:S01]  /*02b0*/  STS [UR4], R2 ;  /* 0x00000002ff007988 */ /* 0x0001e20008000804 */
[----:B------:R-:W-:Y:S05]  /*02c0*/  BRA `(.L_x_2) ;  /* 0x0000000000107947 */ /* 0x000fea0003800000 */
.L_x_1:
[----:B------:R-:W-:-:S05]  /*02d0*/  IMAD.MOV.U32 R2, RZ, RZ, -0x1 ;  /* 0xffffffffff027424 */ /* 0x000fca00078e00ff */
[----:B------:R0:W-:Y:S02]  /*02e0*/  STS [UR4], R2 ;  /* 0x00000002ff007988 */ /* 0x0001e40008000804 */
[----:B0-----:R-:W-:-:S07]  /*02f0*/  MOV R2, 0x310 ;  /* 0x0000031000027802 */ /* 0x001fce0000000f00 */
[----:B------:R-:W-:Y:S05]  /*0300*/  CALL.REL.NOINC `($__internal_1_$__cuda_sm10x_tcgen05_guardrail_trap_phase_invalid_during_alloc) ;  /* 0x0000005c00007944 */ /* 0x000fea0003c00000 */
.L_x_2:
[----:B------:R-:W-:Y:S05]  /*0310*/  WARPSYNC.ALL ;  /* 0x0000000000007948 */ /* 0x000fea0003800000 */
[----:B------:R-:W-:Y:S01]  /*0320*/  NOP ;  /* 0x0000000000007918 */ /* 0x000fe20000000000 */
.L_x_0:
[----:B------:R-:W1:Y:S08]  /*0330*/  LDC.64 R10, c[0x0][0x398] ;  /* 0x0000e600ff0a7b82 */ /* 0x000e700000000a00 */
[----:B------:R-:W2:Y:S02]  /*0340*/  S2UR UR5, SR_CgaSize ;  /* 0x00000000000579c3 */ /* 0x000ea40000008a00 */
[----:B--2---:R-:W-:-:S12]  /*0350*/  UIMAD UR5, UR5, -0xa0, URZ ;  /* 0xffffff60050578a4 */ /* 0x004fd8000f8e02ff */
[----:B------:R-:W2:Y:S01]  /*0360*/  LDCU UR5, c[0x0][UR5+0x2b0] ;  /* 0x00005600050577ac */ /* 0x000ea20008000800 */
[----:B------:R-:W-:Y:S01]  /*0370*/  SHF.R.U32.HI R111, RZ, 0x6, R0 ;  /* 0x00000006ff6f7819 */ /* 0x000fe20000011600 */
[----:B------:R-:W3:Y:S03]  /*0380*/  LDCU.128 UR8, c[0x0][0x3a0] ;  /* 0x00007400ff0877ac */ /* 0x000ee60008000c00 */
[----:B------:R-:W-:Y:S01]  /*0390*/  SGXT.U32 R111, R111, 0x1 ;  /* 0x000000016f6f781a */ /* 0x000fe20000000000 */
[----:B------:R-:W4:Y:S01]  /*03a0*/  S2UR UR4, SR_CTAID.X ;  /* 0x00000000000479c3 */ /* 0x000f220000002500 */
[----:B------:R-:W-:Y:S01]  /*03b0*/  UMOV UR13, 0x400 ;  /* 0x00000400000d7882 */ /* 0x000fe20000000000 */
[----:B------:R-:W5:Y:S01]  /*03c0*/  LDCU.128 UR16, c[0x0][0x380] ;  /* 0x00007000ff1077ac */ /* 0x000f620008000c00 */
[----:B------:R-:W-:Y:S01]  /*03d0*/  UMOV UR7, 0x1 ;  /* 0x0000000100077882 */ /* 0x000fe20000000000 */
[----:B---3--:R-:W-:Y:S01]  /*03e0*/  UIADD3 UR28, UPT, UPT, UR8, 0x3f, URZ ;  /* 0x0000003f081c7890 */ /* 0x008fe2000fffe0ff */
[----:B01----:R-:W-:Y:S01]  /*03f0*/  VIADD R2, R11, 0x3f ;  /* 0x0000003f0b027836 */ /* 0x003fe20000000000 */
[----:B------:R-:W-:Y:S01]  /*0400*/  IABS R16, R10 ;  /* 0x0000000a00107213 */ /* 0x000fe20000000000 */
[----:B------:R-:W-:Y:S01]  /*0410*/  IMAD.U32 R49, RZ, RZ, UR10 ;  /* 0x0000000aff317e24 */ /* 0x000fe2000f8e00ff */
[----:B------:R-:W-:Y:S01]  /*0420*/  UISETP.GT.AND UP1, UPT, UR28, 0x3f, UPT ;  /* 0x0000003f1c00788c */ /* 0x000fe2000bf24270 */
[----:B------:R-:W-:Y:S01]  /*0430*/  IMAD R103, R111, UR10, RZ ;  /* 0x0000000a6f677c24 */ /* 0x000fe2000f8e02ff */
[----:B------:R-:W-:-:S02]  /*0440*/  SHF.R.S32.HI R3, RZ, 0x1f, R2 ;  /* 0x0000001fff037819 */ /* 0x000fc40000011402 */
[----:B------:R-:W-:Y:S01]  /*0450*/  LOP3.LUT R68, RZ, R11, RZ, 0x33, !PT ;  /* 0x0000000bff447212 */ /* 0x000fe200078e33ff */
[----:B------:R-:W-:Y:S01]  /*0460*/  IMAD R123, R49, 0x2, R103 ;  /* 0x00000002317b7824 */ /* 0x000fe200078e0267 */
[----:B------:R-:W-:Y:S02]  /*0470*/  LEA.HI R3, R3, R2, RZ, 0x6 ;  /* 0x0000000203037211 */ /* 0x000fe400078f30ff */
[----:B----4-:R-:W-:Y:S01]  /*0480*/  I2FP.F32.U32 R6, UR4 ;  /* 0x0000000400067c45 */ /* 0x010fe20008201000 */
[C---:B------:R-:W-:Y:S01]  /*0490*/  IMAD R102, R49.reuse, 0x2, R123 ;  /* 0x0000000231667824 */ /* 0x040fe200078e027b */
[----:B------:R-:W-:Y:S01]  /*04a0*/  SHF.R.S32.HI R3, RZ, 0x6, R3 ;  /* 0x00000006ff037819 */ /* 0x000fe20000011403 */
[----:B------:R-:W-:Y:S01]  /*04b0*/  BAR.SYNC.DEFER_BLOCKING 0x0 ;  /* 0x0000000000007b1d */ /* 0x000fe20000010000 */
[----:B------:R-:W-:Y:S01]  /*04c0*/  PLOP3.LUT P3, PT, PT, PT, UP1, 0x80, 0x8 ;  /* 0x000000000008781c */ /* 0x000fe20003f6f018 */
[----:B--2---:R-:W-:Y:S01]  /*04d0*/  FMUL R6, R6, UR5 ;  /* 0x0000000506067c20 */ /* 0x004fe20008400000 */
[----:B------:R-:W-:-:S02]  /*04e0*/  IMAD R67, R49, 0x2, R102 ;  /* 0x0000000231437824 */ /* 0x000fc400078e0266 */
[----:B------:R-:W-:Y:S01]  /*04f0*/  IMAD.SHL.U32 R4, R3, 0x8, RZ ;  /* 0x0000000803047824 */ /* 0x000fe200078e00ff */
[----:B------:R-:W0:Y:S02]  /*0500*/  F2I.U32.TRUNC.NTZ R7, R6 ;  /* 0x0000000600077305 */ /* 0x000e24000020f000 */
[----:B------:R-:W1:Y:S02]  /*0510*/  S2UR UR5, SR_CgaCtaId ;  /* 0x00000000000579c3 */ /* 0x000e640000008800 */
[----:B------:R-:W-:-:S04]  /*0520*/  IABS R9, R4 ;  /* 0x0000000400097213 */ /* 0x000fc80000000000 */
[----:B------:R-:W2:Y:S01]  /*0530*/  I2F.RP R5, R9 ;  /* 0x0000000900057306 */ /* 0x000ea20000209400 */
[----:B0-----:R-:W-:-:S07]  /*0540*/  IABS R12, R7 ;  /* 0x00000007000c7213 */ /* 0x001fce0000000000 */
[----:B--2---:R-:W0:Y:S01]  /*0550*/  MUFU.RCP R5, R5 ;  /* 0x0000000500057308 */ /* 0x004e220000001000 */
[----:B-1----:R-:W-:Y:S02]  /*0560*/  USHF.L.U32 UR4, UR5, 0x5, URZ ;  /* 0x0000000505047899 */ /* 0x002fe400080006ff */
[----:B------:R-:W-:Y:S02]  /*0570*/  ULEA UR13, UR5, UR13, 0x18 ;  /* 0x0000000d050d7291 */ /* 0x000fe4000f8ec0ff */
[----:B------:R-:W-:Y:S01]  /*0580*/  ULOP3.LUT UR4, UR4, 0x20, URZ, 0xc0, !UPT ;  /* 0x0000002004047892 */ /* 0x000fe2000f8ec0ff */
[----:B0-----:R-:W-:Y:S01]  /*0590*/  VIADD R2, R5, 0xffffffe ;  /* 0x0ffffffe05027836 */ /* 0x001fe20000000000 */
[----:B------:R-:W-:-:S03]  /*05a0*/  IABS R5, R4 ;  /* 0x0000000400057213 */ /* 0x000fc60000000000 */
[----:B------:R0:W1:Y:S02]  /*05b0*/  F2I.FTZ.U32.TRUNC.NTZ R3, R2 ;  /* 0x0000000200037305 */ /* 0x000064000021f000 */
[----:B0-----:R-:W-:Y:S02]  /*05c0*/  IMAD.MOV.U32 R2, RZ, RZ, RZ ;  /* 0x000000ffff027224 */ /* 0x001fe400078e00ff */
[----:B-1----:R-:W-:-:S04]  /*05d0*/  IMAD.MOV R8, RZ, RZ, -R3 ;  /* 0x000000ffff087224 */ /* 0x002fc800078e0a03 */
[----:B------:R-:W-:Y:S02]  /*05e0*/  IMAD R13, R8, R9, RZ ;  /* 0x00000009080d7224 */ /* 0x000fe400078e02ff */
[----:B------:R-:W-:Y:S02]  /*05f0*/  IMAD.MOV.U32 R8, RZ, RZ, R12 ;  /* 0x000000ffff087224 */ /* 0x000fe400078e000c */
[----:B------:R-:W-:-:S04]  /*0600*/  IMAD.HI.U32 R3, R3, R13, R2 ;  /* 0x0000000d03037227 */ /* 0x000fc800078e0002 */
[----:B------:R-:W-:Y:S02]  /*0610*/  IMAD.MOV R2, RZ, RZ, -R5 ;  /* 0x000000ffff027224 */ /* 0x000fe400078e0a05 */
[----:B------:R-:W-:-:S04]  /*0620*/  IMAD.HI.U32 R3, R3, R8, RZ ;  /* 0x0000000803037227 */ /* 0x000fc800078e00ff */
[----:B------:R-:W-:-:S05]  /*0630*/  IMAD R2, R3, R2, R8 ;  /* 0x0000000203027224 */ /* 0x000fca00078e0208 */
[----:B------:R-:W-:-:S13]  /*0640*/  ISETP.GT.U32.AND P1, PT, R9, R2, PT ;  /* 0x000000020900720c */ /* 0x000fda0003f24070 */
[----:B------:R-:W-:Y:S02]  /*0650*/  @!P1 IMAD.IADD R2, R2, 0x1, -R9 ;  /* 0x0000000102029824 */ /* 0x000fe400078e0a09 */
[----:B------:R-:W-:Y:S01]  /*0660*/  @!P1 VIADD R3, R3, 0x1 ;  /* 0x0000000103039836 */ /* 0x000fe20000000000 */
[----:B------:R-:W-:Y:S02]  /*0670*/  ISETP.NE.AND P1, PT, R4, RZ, PT ;  /* 0x000000ff0400720c */ /* 0x000fe40003f25270 */
[----:B------:R-:W-:Y:S02]  /*0680*/  ISETP.GE.U32.AND P0, PT, R2, R9, PT ;  /* 0x000000090200720c */ /* 0x000fe40003f06070 */
[----:B------:R-:W-:-:S04]  /*0690*/  LOP3.LUT R2, R7, R4, RZ, 0x3c, !PT ;  /* 0x0000000407027212 */ /* 0x000fc800078e3cff */
[----:B------:R-:W-:Y:S01]  /*06a0*/  ISETP.GE.AND P2, PT, R2, RZ, PT ;  /* 0x000000ff0200720c */ /* 0x000fe20003f46270 */
[----:B------:R-:W-:-:S06]  /*06b0*/  VIADD R2, R10, 0x3f ;  /* 0x0000003f0a027836 */ /* 0x000fcc0000000000 */
[----:B------:R-:W-:-:S04]  /*06c0*/  @P0 VIADD R3, R3, 0x1 ;  /* 0x0000000103030836 */ /* 0x000fc80000000000 */
[----:B------:R-:W-:Y:S01]  /*06d0*/  IMAD.MOV.U32 R6, RZ, RZ, R3 ;  /* 0x000000ffff067224 */ /* 0x000fe200078e0003 */
[----:B------:R-:W-:-:S03]  /*06e0*/  SHF.R.S32.HI R3, RZ, 0x1f, R2 ;  /* 0x0000001fff037819 */ /* 0x000fc60000011402 */
[----:B------:R-:W-:Y:S01]  /*06f0*/  @!P2 IMAD.MOV R6, RZ, RZ, -R6 ;  /* 0x000000ffff06a224 */ /* 0x000fe200078e0a06 */
[----:B------:R-:W-:Y:S02]  /*0700*/  @!P1 LOP3.LUT R6, RZ, R4, RZ, 0x33, !PT ;  /* 0x00000004ff069212 */ /* 0x000fe400078e33ff */
[----:B------:R-:W-:Y:S02]  /*0710*/  LEA.HI R3, R3, R2, RZ, 0x6 ;  /* 0x0000000203037211 */ /* 0x000fe400078f30ff */
[----:B------:R-:W-:Y:S01]  /*0720*/  IABS R2, R11 ;  /* 0x0000000b00027213 */ /* 0x000fe20000000000 */
[----:B------:R-:W-:Y:S02]  /*0730*/  IMAD.SHL.U32 R14, R6, 0x8, RZ ;  /* 0x00000008060e7824 */ /* 0x000fe400078e00ff */
[----:B------:R-:W-:Y:S01]  /*0740*/  IMAD.MOV R6, RZ, RZ, -R6 ;  /* 0x000000ffff067224 */ /* 0x000fe200078e0a06 */
[----:B------:R-:W0:Y:S02]  /*0750*/  I2F.RP R8, R2 ;  /* 0x0000000200087306 */ /* 0x000e240000209400 */
[----:B------:R-:W-:Y:S01]  /*0760*/  LEA.HI.SX32 R3, R3, -R14, 0x1a ;  /* 0x8000000e03037211 */ /* 0x000fe200078fd2ff */
[----:B------:R-:W-:-:S02]  /*0770*/  IMAD R9, R4, R6, R7 ;  /* 0x0000000604097224 */ /* 0x000fc400078e0207 */
[----:B------:R-:W-:Y:S01]  /*0780*/  IMAD.MOV.U32 R4, RZ, RZ, RZ ;  /* 0x000000ffff047224 */ /* 0x000fe200078e00ff */
[----:B------:R-:W-:-:S04]  /*0790*/  VIMNMX R18, PT, PT, R3, 0x8, PT ;  /* 0x0000000803127848 */ /* 0x000fc80003fe0100 */
[----:B------:R-:W-:-:S04]  /*07a0*/  IABS R12, R18 ;  /* 0x00000012000c7213 */ /* 0x000fc80000000000 */
[----:B------:R-:W1:Y:S08]  /*07b0*/  I2F.RP R3, R12 ;  /* 0x0000000c00037306 */ /* 0x000e700000209400 */
[----:B0-----:R-:W-:Y:S08]  /*07c0*/  MUFU.RCP R8, R8 ;  /* 0x0000000800087308 */ /* 0x001ff00000001000 */
[----:B-1----:R-:W0:Y:S02]  /*07d0*/  MUFU.RCP R3, R3 ;  /* 0x0000000300037308 */ /* 0x002e240000001000 */
[----:B0-----:R-:W-:Y:S01]  /*07e0*/  VIADD R5, R3, 0xffffffe ;  /* 0x0ffffffe03057836 */ /* 0x001fe20000000000 */
[----:B------:R-:W-:-:S05]  /*07f0*/  IABS R3, R9 ;  /* 0x0000000900037213 */ /* 0x000fca0000000000 */
[----:B------:R-:W0:Y:S02]  /*0800*/  F2I.FTZ.U32.TRUNC.NTZ R5, R5 ;  /* 0x0000000500057305 */ /* 0x000e24000021f000 */
[----:B0-----:R-:W-:-:S04]  /*0810*/  IMAD.MOV R13, RZ, RZ, -R5 ;  /* 0x000000ffff0d7224 */ /* 0x001fc800078e0a05 */
[----:B------:R-:W-:-:S04]  /*0820*/  IMAD R7, R13, R12, RZ ;  /* 0x0000000c0d077224 */ /* 0x000fc800078e02ff */
[----:B------:R-:W-:Y:S01]  /*0830*/  IMAD.HI.U32 R4, R5, R7, R4 ;  /* 0x0000000705047227 */ /* 0x000fe200078e0004 */
[----:B------:R-:W-:-:S05]  /*0840*/  IABS R5, R18 ;  /* 0x0000001200057213 */ /* 0x000fca0000000000 */
[----:B------:R-:W-:Y:S02]  /*0850*/  IMAD.MOV R6, RZ, RZ, -R5 ;  /* 0x000000ffff067224 */ /* 0x000fe400078e0a05 */
[----:B------:R-:W-:Y:S01]  /*0860*/  IMAD.HI.U32 R4, R4, R3, RZ ;  /* 0x0000000304047227 */ /* 0x000fe200078e00ff */
[----:B------:R-:W0:Y:S03]  /*0870*/  I2F.RP R5, R16 ;  /* 0x0000001000057306 */ /* 0x000e260000209400 */
[----:B------:R-:W-:Y:S02]  /*0880*/  IMAD R3, R4, R6, R3 ;  /* 0x0000000604037224 */ /* 0x000fe400078e0203 */
[----:B------:R-:W-:Y:S01]  /*0890*/  VIADD R6, R8, 0xffffffe ;  /* 0x0ffffffe08067836 */ /* 0x000fe20000000000 */
[----:B------:R-:W-:Y:S02]  /*08a0*/  LOP3.LUT R8, R111, 0x8, RZ, 0xfc, !PT ;  /* 0x000000086f087812 */ /* 0x000fe400078efcff */
[----:B------:R-:W-:Y:S01]  /*08b0*/  ISETP.GT.U32.AND P1, PT, R12, R3, PT ;  /* 0x000000030c00720c */ /* 0x000fe20003f24070 */
[----:B------:R1:W2:Y:S01]  /*08c0*/  F2I.FTZ.U32.TRUNC.NTZ R7, R6 ;  /* 0x0000000600077305 */ /* 0x0002a2000021f000 */
[----:B------:R-:W-:-:S07]  /*08d0*/  ISETP.LT.AND P3, PT, R8, UR8, P3 ;  /* 0x0000000808007c0c */ /* 0x000fce0009f61270 */
[----:B0-----:R-:W0:Y:S01]  /*08e0*/  MUFU.RCP R5, R5 ;  /* 0x0000000500057308 */ /* 0x001e220000001000 */
[----:B-1----:R-:W-:-:S03]  /*08f0*/  SHF.R.U32.HI R6, RZ, 0x5, R0 ;  /* 0x00000005ff067819 */ /* 0x002fc60000011600 */
[----:B------:R-:W-:Y:S01]  /*0900*/  @!P1 IMAD.IADD R3, R3, 0x1, -R12 ;  /* 0x0000000103039824 */ /* 0x000fe200078e0a0c */
[----:B------:R-:W-:Y:S01]  /*0910*/  R2UR UR14, R6 ;  /* 0x00000000060e72ca */ /* 0x000fe200000e0000 */
[----:B------:R-:W-:Y:S01]  /*0920*/  @!P1 VIADD R4, R4, 0x1 ;  /* 0x0000000104049836 */ /* 0x000fe20000000000 */
[----:B------:R-:W-:Y:S01]  /*0930*/  ISETP.NE.AND P1, PT, R18, RZ, PT ;  /* 0x000000ff1200720c */ /* 0x000fe20003f25270 */
[----:B------:R-:W-:Y:S01]  /*0940*/  IMAD.MOV.U32 R6, RZ, RZ, RZ ;  /* 0x000000ffff067224 */ /* 0x000fe200078e00ff */
[----:B------:R-:W-:Y:S02]  /*0950*/  ISETP.GE.U32.AND P0, PT, R3, R12, PT ;  /* 0x0000000c0300720c */ /* 0x000fe40003f06070 */
[----:B------:R-:W-:-:S04]  /*0960*/  LOP3.LUT R3, R9, R18, RZ, 0x3c, !PT ;  /* 0x0000001209037212 */ /* 0x000fc800078e3cff */
[----:B------:R-:W-:Y:S01]  /*0970*/  ISETP.GE.AND P2, PT, R3, RZ, PT ;  /* 0x000000ff0300720c */ /* 0x000fe20003f46270 */
[--C-:B--2---:R-:W-:Y:S02]  /*0980*/  IMAD.MOV R3, RZ, RZ, -R7.reuse ;  /* 0x000000ffff037224 */ /* 0x104fe400078e0a07 */
[----:B0-----:R-:W-:Y:S02]  /*0990*/  VIADD R5, R5, 0xffffffe ;  /* 0x0ffffffe05057836 */ /* 0x001fe40000000000 */
[----:B------:R-:W-:Y:S02]  /*09a0*/  IMAD R3, R3, R2, RZ ;  /* 0x0000000203037224 */ /* 0x000fe400078e02ff */
[----:B------:R-:W-:Y:S02]  /*09b0*/  @P0 VIADD R4, R4, 0x1 ;  /* 0x0000000104040836 */ /* 0x000fe40000000000 */
[----:B------:R-:W0:Y:S01]  /*09c0*/  F2I.FTZ.U32.TRUNC.NTZ R5, R5 ;  /* 0x0000000500057305 */ /* 0x000e22000021f000 */
[----:B------:R-:W-:-:S04]  /*09d0*/  IMAD.HI.U32 R6, R7, R3, R6 ;  /* 0x0000000307067227 */ /* 0x000fc800078e0006 */
[----:B------:R-:W-:Y:S01]  /*09e0*/  @!P2 IMAD.MOV R4, RZ, RZ, -R4 ;  /* 0x000000ffff04a224 */ /* 0x000fe200078e0a04 */
[----:B------:R-:W-:-:S04]  /*09f0*/  @!P1 LOP3.LUT R4, RZ, R18, RZ, 0x33, !PT ;  /* 0x00000012ff049212 */ /* 0x000fc800078e33ff */
[----:B------:R-:W-:Y:S01]  /*0a00*/  LEA R96, R4, UR4, 0x6 ;  /* 0x0000000404607c11 */ /* 0x000fe2000f8e30ff */
[----:B------:R-:W-:Y:S01]  /*0a10*/  IMAD.MOV R3, RZ, RZ, -R4 ;  /* 0x000000ffff037224 */ /* 0x000fe200078e0a04 */
[----:B------:R-:W-:Y:S01]  /*0a20*/  USHF.L.U32 UR4, UR14, 0x15, URZ ;  /* 0x000000150e047899 */ /* 0x000fe200080006ff */
[----:B------:R-:W-:Y:S01]  /*0a30*/  IMAD.MOV.U32 R4, RZ, RZ, RZ ;  /* 0x000000ffff047224 */ /* 0x000fe200078e00ff */
[----:B------:R-:W-:Y:S01]  /*0a40*/  LOP3.LUT R96, R96, R111, RZ, 0xfc, !PT ;  /* 0x0000006f60607212 */ /* 0x000fe200078efcff */
[----:B0-----:R-:W-:Y:S01]  /*0a50*/  IMAD.MOV R7, RZ, RZ, -R5 ;  /* 0x000000ffff077224 */ /* 0x001fe200078e0a05 */
[----:B------:R-:W-:Y:S01]  /*0a60*/  ULOP3.LUT UR4, UR4, 0x600000, URZ, 0xc0, !UPT ;  /* 0x0060000004047892 */ /* 0x000fe2000f8ec0ff */
[----:B------:R-:W-:Y:S01]  /*0a70*/  IMAD R3, R18, R3, R9 ;  /* 0x0000000312037224 */ /* 0x000fe200078e0209 */
[----:B------:R-:W-:Y:S01]  /*0a80*/  IABS R13, R96 ;  /* 0x00000060000d7213 */ /* 0x000fe20000000000 */
[----:B------:R-:W-:Y:S01]  /*0a90*/  IMAD R9, R7, R16, RZ ;  /* 0x0000001007097224 */ /* 0x000fe200078e02ff */
[----:B------:R-:W-:Y:S01]  /*0aa0*/  LOP3.LUT R116, R96, 0x2, RZ, 0xfc, !PT ;  /* 0x0000000260747812 */ /* 0x000fe200078efcff */
[----:B------:R-:W-:Y:S01]  /*0ab0*/  IMAD.IADD R3, R14, 0x1, R3 ;  /* 0x000000010e037824 */ /* 0x000fe200078e0203 */
[----:B------:R-:W-:Y:S01]  /*0ac0*/  LOP3.LUT R118, R96, 0x4, RZ, 0xfc, !PT ;  /* 0x0000000460767812 */ /* 0x000fe200078efcff */
[----:B------:R-:W-:Y:S01]  /*0ad0*/  IMAD.HI.U32 R7, R6, R13, RZ ;  /* 0x0000000d06077227 */ /* 0x000fe200078e00ff */
[----:B------:R-:W-:-:S02]  /*0ae0*/  IABS R15, R116 ;  /* 0x00000074000f7213 */ /* 0x000fc40000000000 */
[----:B------:R-:W-:Y:S01]  /*0af0*/  IABS R8, R118 ;  /* 0x0000007600087213 */ /* 0x000fe20000000000 */
[----:B------:R-:W-:Y:S01]  /*0b00*/  IMAD.HI.U32 R5, R5, R9, R4 ;  /* 0x0000000905057227 */ /* 0x000fe200078e0004 */
[C---:B------:R-:W-:Y:S02]  /*0b10*/  LOP3.LUT R120, R96.reuse, 0x6, RZ, 0xfc, !PT ;  /* 0x0000000660787812 */ /* 0x040fe400078efcff */
[----:B------:R-:W-:Y:S01]  /*0b20*/  LOP3.LUT R122, R96, 0x8, RZ, 0xfc, !PT ;  /* 0x00000008607a7812 */ /* 0x000fe200078efcff */
[----:B------:R-:W-:Y:S01]  /*0b30*/  IMAD.HI.U32 R4, R6, R15, RZ ;  /* 0x0000000f06047227 */ /* 0x000fe200078e00ff */
[----:B------:R-:W-:Y:S02]  /*0b40*/  IABS R12, R120 ;  /* 0x00000078000c7213 */ /* 0x000fe40000000000 */
[----:B------:R-:W-:Y:S01]  /*0b50*/  IABS R17, R122 ;  /* 0x0000007a00117213 */ /* 0x000fe20000000000 */
[----:B------:R-:W-:Y:S01]  /*0b60*/  IMAD.MOV R7, RZ, RZ, -R7 ;  /* 0x000000ffff077224 */ /* 0x000fe200078e0a07 */
[C---:B------:R-:W-:Y:S01]  /*0b70*/  LOP3.LUT R126, R96.reuse, 0xc, RZ, 0xfc, !PT ;  /* 0x0000000c607e7812 */ /* 0x040fe200078efcff */
[----:B------:R-:W-:Y:S01]  /*0b80*/  IMAD.MOV R4, RZ, RZ, -R4 ;  /* 0x000000ffff047224 */ /* 0x000fe200078e0a04 */
[----:B------:R-:W-:Y:S01]  /*0b90*/  LOP3.LUT R124, R96, 0xa, RZ, 0xfc, !PT ;  /* 0x0000000a607c7812 */ /* 0x000fe200078efcff */
[----:B------:R-:W-:Y:S01]  /*0ba0*/  IMAD R7, R2, R7, R13 ;  /* 0x0000000702077224 */ /* 0x000fe200078e020d */
[----:B------:R-:W-:Y:S01]  /*0bb0*/  IABS R21, R126 ;  /* 0x0000007e00157213 */ /* 0x000fe20000000000 */
[----:B------:R-:W-:Y:S01]  /*0bc0*/  IMAD.MOV.U32 R13, RZ, RZ, R8 ;  /* 0x000000ffff0d7224 */ /* 0x000fe200078e0008 */
[----:B------:R-:W-:Y:S01]  /*0bd0*/  LOP3.LUT R128, R96, 0xe, RZ, 0xfc, !PT ;  /* 0x0000000e60807812 */ /* 0x000fe200078efcff */
[----:B------:R-:W-:Y:S01]  /*0be0*/  IMAD R9, R2, R4, R15 ;  /* 0x0000000402097224 */ /* 0x000fe200078e020f */
[----:B------:R-:W-:Y:S01]  /*0bf0*/  IABS R19, R124 ;  /* 0x0000007c00137213 */ /* 0x000fe20000000000 */
[----:B------:R-:W-:Y:S01]  /*0c00*/  IMAD.HI.U32 R4, R6, R13, RZ ;  /* 0x0000000d06047227 */ /* 0x000fe200078e00ff */
[----:B------:R-:W-:-:S02]  /*0c10*/  IABS R23, R128 ;  /* 0x0000008000177213 */ /* 0x000fc40000000000 */
[C---:B------:R-:W-:Y:S01]  /*0c20*/  LOP3.LUT R131, R96.reuse, 0x12, RZ, 0xfc, !PT ;  /* 0x0000001260837812 */ /* 0x040fe200078efcff */
[----:B------:R-:W-:Y:S01]  /*0c30*/  IMAD.MOV.U32 R15, RZ, RZ, R12 ;  /* 0x000000ffff0f7224 */ /* 0x000fe200078e000c */
[----:B------:R-:W-:Y:S01]  /*0c40*/  LOP3.LUT R130, R96, 0x10, RZ, 0xfc, !PT ;  /* 0x0000001060827812 */ /* 0x000fe200078efcff */
[----:B------:R-:W-:Y:S01]  /*0c50*/  IMAD.MOV R12, RZ, RZ, -R4 ;  /* 0x000000ffff0c7224 */ /* 0x000fe200078e0a04 */
[----:B------:R-:W-:Y:S01]  /*0c60*/  IABS R27, R131 ;  /* 0x00000083001b7213 */ /* 0x000fe20000000000 */
[----:B------:R-:W-:Y:S01]  /*0c70*/  IMAD.HI.U32 R4, R6, R17, RZ ;  /* 0x0000001106047227 */ /* 0x000fe200078e00ff */
[----:B------:R-:W-:Y:S02]  /*0c80*/  IABS R25, R130 ;  /* 0x0000008200197213 */ /* 0x000fe40000000000 */
[----:B------:R-:W-:Y:S01]  /*0c90*/  LOP3.LUT R132, R96, 0x14, RZ, 0xfc, !PT ;  /* 0x0000001460847812 */ /* 0x000fe200078efcff */
[----:B------:R-:W-:Y:S01]  /*0ca0*/  IMAD R13, R2, R12, R13 ;  /* 0x0000000c020d7224 */ /* 0x000fe200078e020d */
[----:B------:R-:W-:Y:S01]  /*0cb0*/  LOP3.LUT R133, R96, 0x16, RZ, 0xfc, !PT ;  /* 0x0000001660857812 */ /* 0x000fe200078efcff */
[----:B------:R-:W-:Y:S01]  /*0cc0*/  IMAD.MOV R12, RZ, RZ, -R4 ;  /* 0x000000ffff0c7224 */ /* 0x000fe200078e0a04 */
[----:B------:R-:W-:Y:S01]  /*0cd0*/  IABS R29, R132 ;  /* 0x00000084001d7213 */ /* 0x000fe20000000000 */
[----:B------:R-:W-:Y:S01]  /*0ce0*/  IMAD.HI.U32 R4, R6, R21, RZ ;  /* 0x0000001506047227 */ /* 0x000fe200078e00ff */
[----:B------:R-:W-:-:S02]  /*0cf0*/  IABS R31, R133 ;  /* 0x00000085001f7213 */ /* 0x000fc40000000000 */
[----:B------:R-:W-:Y:S01]  /*0d00*/  LOP3.LUT R134, R96, 0x1e, RZ, 0xfc, !PT ;  /* 0x0000001e60867812 */ /* 0x000fe200078efcff */
[----:B------:R-:W-:Y:S01]  /*0d10*/  IMAD.HI.U32 R8, R6, R15, RZ ;  /* 0x0000000f06087227 */ /* 0x000fe200078e00ff */
[C---:B------:R-:W-:Y:S02]  /*0d20*/  ISETP.GT.U32.AND P5, PT, R2.reuse, R9, PT ;  /* 0x000000090200720c */ /* 0x040fe40003fa4070 */
[----:B------:R-:W-:Y:S01]  /*0d30*/  IABS R37, R134 ;  /* 0x0000008600257213 */ /* 0x000fe20000000000 */
[----:B------:R-:W-:Y:S01]  /*0d40*/  IMAD.MOV R4, RZ, RZ, -R4 ;  /* 0x000000ffff047224 */ /* 0x000fe200078e0a04 */
[C---:B------:R-:W-:Y:S01]  /*0d50*/  ISETP.GT.U32.AND P4, PT, R2.reuse, R7, PT ;  /* 0x000000070200720c */ /* 0x040fe20003f84070 */
[----:B------:R-:W-:Y:S01]  /*0d60*/  IMAD.MOV R14, RZ, RZ, -R8 ;  /* 0x000000ffff0e7224 */ /* 0x000fe200078e0a08 */
[----:B------:R-:W-:Y:S01]  /*0d70*/  ISETP.GT.U32.AND P1, PT, R2, R13, PT ;  /* 0x0000000d0200720c */ /* 0x000fe20003f24070 */
[----:B------:R-:W-:Y:S01]  /*0d80*/  IMAD.HI.U32 R8, R6, R19, RZ ;  /* 0x0000001306087227 */ /* 0x000fe200078e00ff */
[----:B------:R-:W-:-:S02]  /*0d90*/  LOP3.LUT R135, R96, 0x18, RZ, 0xfc, !PT ;  /* 0x0000001860877812 */ /* 0x000fc400078efcff */
[----:B------:R-:W-:Y:S01]  /*0da0*/  LOP3.LUT R136, R96, 0x1a, RZ, 0xfc, !PT ;  /* 0x0000001a60887812 */ /* 0x000fe200078efcff */
[----:B------:R-:W-:Y:S01]  /*0db0*/  IMAD R21, R2, R4, R21 ;  /* 0x0000000402157224 */ /* 0x000fe200078e0215 */
[----:B------:R-:W-:Y:S01]  /*0dc0*/  IABS R35, R135 ;  /* 0x0000008700237213 */ /* 0x000fe20000000000 */
[----:B------:R-:W-:Y:S01]  /*0dd0*/  IMAD.HI.U32 R4, R6, R23, RZ ;  /* 0x0000001706047227 */ /* 0x000fe200078e00ff */
[----:B------:R-:W-:Y:S02]  /*0de0*/  IABS R39, R136 ;  /* 0x0000008800277213 */ /* 0x000fe40000000000 */
[----:B------:R-:W-:Y:S01]  /*0df0*/  LOP3.LUT R137, R96, 0x1c, RZ, 0xfc, !PT ;  /* 0x0000001c60897812 */ /* 0x000fe200078efcff */
[----:B------:R-:W-:Y:S02]  /*0e00*/  IMAD.MOV R8, RZ, RZ, -R8 ;  /* 0x000000ffff087224 */ /* 0x000fe400078e0a08 */
[----:B------:R-:W-:Y:S01]  /*0e10*/  IMAD R17, R2, R12, R17 ;  /* 0x0000000c02117224 */ /* 0x000fe200078e0211 */
[----:B------:R-:W-:Y:S01]  /*0e20*/  IABS R41, R137 ;  /* 0x0000008900297213 */ /* 0x000fe20000000000 */
[----:B------:R-:W-:-:S02]  /*0e30*/  IMAD.MOV R12, RZ, RZ, -R4 ;  /* 0x000000ffff0c7224 */ /* 0x000fc400078e0a04 */
[----:B------:R-:W-:Y:S02]  /*0e40*/  IMAD R19, R2, R8, R19 ;  /* 0x0000000802137224 */ /* 0x000fe400078e0213 */
[----:B------:R-:W-:-:S04]  /*0e50*/  IMAD.HI.U32 R4, R6, R27, RZ ;  /* 0x0000001b06047227 */ /* 0x000fc800078e00ff */
[----:B------:R-:W-:-:S04]  /*0e60*/  IMAD.HI.U32 R8, R6, R25, RZ ;  /* 0x0000001906087227 */ /* 0x000fc800078e00ff */
[----:B------:R-:W-:Y:S02]  /*0e70*/  IMAD R15, R2, R14, R15 ;  /* 0x0000000e020f7224 */ /* 0x000fe400078e020f */
[----:B------:R-:W-:Y:S01]  /*0e80*/  IMAD.MOV R18, RZ, RZ, -R4 ;  /* 0x000000ffff127224 */ /* 0x000fe200078e0a04 */
[----:B------:R-:W-:Y:S01]  /*0e90*/  LOP3.LUT R4, R0, 0x3f, RZ, 0xc0, !PT ;  /* 0x0000003f00047812 */ /* 0x000fe200078ec0ff */
[----:B------:R-:W-:Y:S02]  /*0ea0*/  IMAD.MOV R14, RZ, RZ, -R8 ;  /* 0x000000ffff0e7224 */ /* 0x000fe400078e0a08 */
[----:B------:R-:W-:-:S04]  /*0eb0*/  IMAD.HI.U32 R8, R6, R29, RZ ;  /* 0x0000001d06087227 */ /* 0x000fc800078e00ff */
[----:B------:R-:W-:Y:S02]  /*0ec0*/  IMAD.MOV R8, RZ, RZ, -R8 ;  /* 0x000000ffff087224 */ /* 0x000fe400078e0a08 */
[----:B------:R-:W-:Y:S02]  /*0ed0*/  IMAD R97, R3, 0x40, R4 ;  /* 0x0000004003617824 */ /* 0x000fe400078e0204 */
[C---:B------:R-:W-:Y:S02]  /*0ee0*/  IMAD R29, R2.reuse, R8, R29 ;  /* 0x00000008021d7224 */ /* 0x040fe400078e021d */
[----:B------:R-:W-:Y:S01]  /*0ef0*/  IMAD R23, R2, R12, R23 ;  /* 0x0000000c02177224 */ /* 0x000fe200078e0217 */
[----:B------:R-:W-:Y:S01]  /*0f00*/  IABS R8, R97 ;  /* 0x0000006100087213 */ /* 0x000fe20000000000 */
[----:B------:R-:W-:-:S04]  /*0f10*/  IMAD.HI.U32 R12, R6, R31, RZ ;  /* 0x0000001f060c7227 */ /* 0x000fc800078e00ff */
[----:B------:R-:W-:-:S04]  /*0f20*/  IMAD.HI.U32 R5, R5, R8, RZ ;  /* 0x0000000805057227 */ /* 0x000fc800078e00ff */
[----:B------:R-:W-:Y:S02]  /*0f30*/  IMAD.MOV R12, RZ, RZ, -R12 ;  /* 0x000000ffff0c7224 */ /* 0x000fe400078e0a0c */
[----:B------:R-:W-:-:S04]  /*0f40*/  IMAD.HI.U32 R3, R6, R37, RZ ;  /* 0x0000002506037227 */ /* 0x000fc800078e00ff */
[----:B------:R-:W-:Y:S02]  /*0f50*/  IMAD.MOV R33, RZ, RZ, -R5 ;  /* 0x000000ffff217224 */ /* 0x000fe400078e0a05 */
[----:B------:R-:W-:Y:S02]  /*0f60*/  IMAD R31, R2, R12, R31 ;  /* 0x0000000c021f7224 */ /* 0x000fe400078e021f */
[----:B------:R-:W-:Y:S02]  /*0f70*/  IMAD.MOV R12, RZ, RZ, -R3 ;  /* 0x000000ffff0c7224 */ /* 0x000fe400078e0a03 */
[----:B------:R-:W-:Y:S02]  /*0f80*/  IMAD R3, R16, R33, R8 ;  /* 0x0000002110037224 */ /* 0x000fe400078e0208 */
[----:B------:R-:W-:Y:S02]  /*0f90*/  IMAD R37, R2, R12, R37 ;  /* 0x0000000c02257224 */ /* 0x000fe400078e0225 */
[--C-:B------:R-:W-:Y:S01]  /*0fa0*/  @!P5 IMAD.IADD R9, R9, 0x1, -R2.reuse ;  /* 0x000000010909d824 */ /* 0x100fe200078e0a02 */
[----:B------:R-:W-:Y:S01]  /*0fb0*/  ISETP.GT.U32.AND P0, PT, R16, R3, PT ;  /* 0x000000031000720c */ /* 0x000fe20003f04070 */
[--C-:B------:R-:W-:Y:S01]  /*0fc0*/  @!P4 IMAD.IADD R7, R7, 0x1, -R2.reuse ;  /* 0x000000010707c824 */ /* 0x100fe200078e0a02 */
[C---:B------:R-:W-:Y:S01]  /*0fd0*/  ISETP.GT.U32.AND P6, PT, R2.reuse, R37, PT ;  /* 0x000000250200720c */ /* 0x040fe20003fc4070 */
[----:B------:R-:W-:Y:S01]  /*0fe0*/  @!P1 IMAD.IADD R13, R13, 0x1, -R2 ;  /* 0x000000010d0d9824 */ /* 0x000fe200078e0a02 */
[C---:B------:R-:W-:Y:S01]  /*0ff0*/  ISETP.GT.U32.AND P1, PT, R2.reuse, R15, PT ;  /* 0x0000000f0200720c */ /* 0x040fe20003f24070 */
[----:B------:R-:W-:-:S02]  /*1000*/  IMAD R25, R2, R14, R25 ;  /* 0x0000000e02197224 */ /* 0x000fc400078e0219 */
[C---:B------:R-:W-:Y:S01]  /*1010*/  IMAD R27, R2.reuse, R18, R27 ;  /* 0x00000012021b7224 */ /* 0x040fe200078e021b */
[----:B------:R-:W-:Y:S01]  /*1020*/  ISETP.GT.U32.AND P5, PT, R2, R13, PT ;  /* 0x0000000d0200720c */ /* 0x000fe20003fa4070 */
[----:B------:R-:W-:-:S04]  /*1030*/  IMAD.HI.U32 R5, R6, R35, RZ ;  /* 0x0000002306057227 */ /* 0x000fc800078e00ff */
[----:B------:R-:W-:Y:S01]  /*1040*/  @!P0 IMAD.IADD R3, R3, 0x1, -R16 ;  /* 0x0000000103038824 */ /* 0x000fe200078e0a10 */
[C---:B------:R-:W-:Y:S01]  /*1050*/  ISETP.GT.U32.AND P0, PT, R2.reuse, R7, PT ;  /* 0x000000070200720c */ /* 0x040fe20003f04070 */
[--C-:B------:R-:W-:Y:S01]  /*1060*/  @!P6 IMAD.IADD R37, R37, 0x1, -R2.reuse ;  /* 0x000000012525e824 */ /* 0x100fe200078e0a02 */
[----:B------:R-:W-:Y:S01]  /*1070*/  ISETP.GT.U32.AND P6, PT, R2, R9, PT ;  /* 0x000000090200720c */ /* 0x000fe20003fc4070 */
[--C-:B------:R-:W-:Y:S01]  /*1080*/  @!P1 IMAD.IADD R15, R15, 0x1, -R2.reuse ;  /* 0x000000010f0f9824 */ /* 0x100fe200078e0a02 */
[----:B------:R-:W-:Y:S01]  /*1090*/  ISETP.GT.U32.AND P2, PT, R16, R3, PT ;  /* 0x000000031000720c */ /* 0x000fe20003f44070 */
[----:B------:R-:W-:Y:S01]  /*10a0*/  IMAD.MOV R5, RZ, RZ, -R5 ;  /* 0x000000ffff057224 */ /* 0x000fe200078e0a05 */
[C---:B------:R-:W-:Y:S01]  /*10b0*/  ISETP.GT.U32.AND P4, PT, R2.reuse, R37, PT ;  /* 0x000000250200720c */ /* 0x040fe20003f84070 */
[----:B------:R-:W-:Y:S01]  /*10c0*/  @!P5 IMAD.IADD R13, R13, 0x1, -R2 ;  /* 0x000000010d0dd824 */ /* 0x000fe200078e0a02 */
[----:B------:R-:W-:Y:S01]  /*10d0*/  ISETP.GT.U32.AND P1, PT, R2, R25, PT ;  /* 0x000000190200720c */ /* 0x000fe20003f24070 */
[----:B------:R-:W-:Y:S01]  /*10e0*/  IMAD.HI.U32 R8, R6, R39, RZ ;  /* 0x0000002706087227 */ /* 0x000fe200078e00ff */
[----:B------:R-:W-:-:S03]  /*10f0*/  ISETP.GT.U32.AND P5, PT, R2, R15, PT ;  /* 0x0000000f0200720c */ /* 0x000fc60003fa4070 */
[--C-:B------:R-:W-:Y:S01]  /*1100*/  @!P0 IMAD.IADD R7, R7, 0x1, -R2.reuse ;  /* 0x0000000107078824 */ /* 0x100fe200078e0a02 */
[C---:B------:R-:W-:Y:S01]  /*1110*/  ISETP.GT.U32.AND P0, PT, R2.reuse, R21, PT ;  /* 0x000000150200720c */ /* 0x040fe20003f04070 */
[----:B------:R-:W-:Y:S01]  /*1120*/  @!P6 IMAD.IADD R9, R9, 0x1, -R2 ;  /* 0x000000010909e824 */ /* 0x000fe200078e0a02 */
[C---:B------:R-:W-:Y:S01]  /*1130*/  ISETP.GT.U32.AND P6, PT, R2.reuse, R23, PT ;  /* 0x000000170200720c */ /* 0x040fe20003fc4070 */
[----:B------:R-:W-:Y:S01]  /*1140*/  @!P2 IMAD.IADD R3, R3, 0x1, -R16 ;  /* 0x000000010303a824 */ /* 0x000fe200078e0a10 */
[C---:B------:R-:W-:Y:S01]  /*1150*/  ISETP.GT.U32.AND P2, PT, R2.reuse, R17, PT ;  /* 0x000000110200720c */ /* 0x040fe20003f44070 */
[--C-:B------:R-:W-:Y:S01]  /*1160*/  @!P4 IMAD.IADD R37, R37, 0x1, -R2.reuse ;  /* 0x000000012525c824 */ /* 0x100fe200078e0a02 */
[----:B------:R-:W-:Y:S01]  /*1170*/  ISETP.GT.U32.AND P4, PT, R2, R19, PT ;  /* 0x000000130200720c */ /* 0x000fe20003f84070 */
[--C-:B------:R-:W-:Y:S01]  /*1180*/  @!P1 IMAD.IADD R25, R25, 0x1, -R2.reuse ;  /* 0x0000000119199824 */ /* 0x100fe200078e0a02 */
[----:B------:R-:W0:Y:S01]  /*1190*/  LDS R16, [UR13] ;  /* 0x0000000dff107984 */ /* 0x000e220008000800 */
[----:B------:R-:W-:-:S02]  /*11a0*/  @!P5 IMAD.IADD R15, R15, 0x1, -R2 ;  /* 0x000000010f0fd824 */ /* 0x000fc400078e0a02 */
[C---:B------:R-:W-:Y:S01]  /*11b0*/  IMAD R5, R2.reuse, R5, R35 ;  /* 0x0000000502057224 */ /* 0x040fe200078e0223 */
[----:B------:R-:W-:Y:S01]  /*11c0*/  ISETP.GT.U32.AND P5, PT, R2, R25, PT ;  /* 0x000000190200720c */ /* 0x000fe20003fa4070 */
[--C-:B------:R-:W-:Y:S01]  /*11d0*/  @!P0 IMAD.IADD R21, R21, 0x1, -R2.reuse ;  /* 0x0000000115158824 */ /* 0x100fe200078e0a02 */
[----:B------:R-:W-:Y:S01]  /*11e0*/  ISETP.GE.AND P0, PT, R118, RZ, PT ;  /* 0x000000ff7600720c */ /* 0x000fe20003f06270 */
[--C-:B------:R-:W-:Y:S01]  /*11f0*/  @!P6 IMAD.IADD R23, R23, 0x1, -R2.reuse ;  /* 0x000000011717e824 */ /* 0x100fe200078e0a02 */
[----:B------:R-:W-:Y:S01]  /*1200*/  ISETP.GE.AND P6, PT, R120, RZ, PT ;  /* 0x000000ff7800720c */ /* 0x000fe20003fc6270 */
[--C-:B------:R-:W-:Y:S01]  /*1210*/  @!P2 IMAD.IADD R17, R17, 0x1, -R2.reuse ;  /* 0x000000011111a824 */ /* 0x100fe200078e0a02 */
[----:B------:R-:W-:Y:S01]  /*1220*/  ISETP.GE.AND P2, PT, R96, RZ, PT ;  /* 0x000000ff6000720c */ /* 0x000fe20003f46270 */
[----:B------:R-:W-:Y:S01]  /*1230*/  @!P4 IMAD.IADD R19, R19, 0x1, -R2 ;  /* 0x000000011313c824 */ /* 0x000fe200078e0a02 */
[----:B------:R-:W-:Y:S01]  /*1240*/  ISETP.GE.AND P4, PT, R116, RZ, PT ;  /* 0x000000ff7400720c */ /* 0x000fe20003f86270 */
[----:B------:R-:W-:Y:S01]  /*1250*/  IMAD.MOV R8, RZ, RZ, -R8 ;  /* 0x000000ffff087224 */ /* 0x000fe200078e0a08 */
[----:B------:R-:W-:Y:S01]  /*1260*/  ISETP.GT.U32.AND P1, PT, R2, R17, PT ;  /* 0x000000110200720c */ /* 0x000fe20003f24070 */
[----:B------:R-:W-:-:S02]  /*1270*/  IMAD R12, R49, 0x2, R67 ;  /* 0x00000002310c7824 */ /* 0x000fc400078e0243 */
[--C-:B------:R-:W-:Y:S01]  /*1280*/  @!P5 IMAD.IADD R25, R25, 0x1, -R2.reuse ;  /* 0x000000011919d824 */ /* 0x100fe200078e0a02 */
[----:B------:R-:W-:Y:S01]  /*1290*/  ISETP.GE.AND P5, PT, R126, RZ, PT ;  /* 0x000000ff7e00720c */ /* 0x000fe20003fa6270 */
[----:B------:R-:W-:Y:S01]  /*12a0*/  @!P0 IMAD.MOV R13, RZ, RZ, -R13 ;  /* 0x000000ffff0d8224 */ /* 0x000fe200078e0a0d */
[C---:B------:R-:W-:Y:S01]  /*12b0*/  ISETP.GT.U32.AND P0, PT, R2.reuse, R23, PT ;  /* 0x000000170200720c */ /* 0x040fe20003f04070 */
[----:B------:R-:W-:Y:S01]  /*12c0*/  @!P6 IMAD.MOV R15, RZ, RZ, -R15 ;  /* 0x000000ffff0fe224 */ /* 0x000fe200078e0a0f */
[C---:B------:R-:W-:Y:S01]  /*12d0*/  ISETP.GT.U32.AND P6, PT, R2.reuse, R27, PT ;  /* 0x0000001b0200720c */ /* 0x040fe20003fc4070 */
[----:B------:R-:W-:Y:S01]  /*12e0*/  @!P2 IMAD.MOV R7, RZ, RZ, -R7 ;  /* 0x000000ffff07a224 */ /* 0x000fe200078e0a07 */
[C---:B------:R-:W-:Y:S01]  /*12f0*/  ISETP.GT.U32.AND P2, PT, R2.reuse, R19, PT ;  /* 0x000000130200720c */ /* 0x040fe20003f44070 */
[----:B------:R-:W-:Y:S01]  /*1300*/  @!P4 IMAD.MOV R9, RZ, RZ, -R9 ;  /* 0x000000ffff09c224 */ /* 0x000fe200078e0a09 */
[C---:B------:R-:W-:Y:S01]  /*1310*/  ISETP.GT.U32.AND P4, PT, R2.reuse, R21, PT ;  /* 0x000000150200720c */ /* 0x040fe20003f84070 */
[----:B------:R-:W-:Y:S01]  /*1320*/  @!P1 IMAD.IADD R17, R17, 0x1, -R2 ;  /* 0x0000000111119824 */ /* 0x000fe200078e0a02 */
[C---:B------:R-:W-:Y:S01]  /*1330*/  ISETP.GT.U32.AND P1, PT, R2.reuse, R29, PT ;  /* 0x0000001d0200720c */ /* 0x040fe20003f24070 */
[----:B------:R-:W-:Y:S01]  /*1340*/  IMAD R33, R2, R8, R39 ;  /* 0x0000000802217224 */ /* 0x000fe200078e0227 */
[----:B------:R-:W-:Y:S01]  /*1350*/  LOP3.LUT R8, R111, 0x10, RZ, 0xfc, !PT ;  /* 0x000000106f087812 */ /* 0x000fe200078efcff */
[----:B------:R-:W-:-:S04]  /*1360*/  IMAD.HI.U32 R6, R6, R41, RZ ;  /* 0x0000002906067227 */ /* 0x000fc800078e00ff */
[--C-:B------:R-:W-:Y:S01]  /*1370*/  @!P6 IMAD.IADD R27, R27, 0x1, -R2.reuse ;  /* 0x000000011b1be824 */ /* 0x100fe200078e0a02 */
[----:B------:R-:W-:Y:S01]  /*1380*/  ISETP.GE.AND P6, PT, R128, RZ, PT ;  /* 0x000000ff8000720c */ /* 0x000fe20003fc6270 */
[--C-:B------:R-:W-:Y:S01]  /*1390*/  @!P2 IMAD.IADD R19, R19, 0x1, -R2.reuse ;  /* 0x000000011313a824 */ /* 0x100fe200078e0a02 */
[----:B------:R-:W-:Y:S01]  /*13a0*/  BAR.SYNC.DEFER_BLOCKING 0x0 ;  /* 0x0000000000007b1d */ /* 0x000fe20000010000 */
[----:B------:R-:W-:Y:S01]  /*13b0*/  ISETP.GT.U32.AND P2, PT, R2, R31, PT ;  /* 0x0000001f0200720c */ /* 0x000fe20003f44070 */
[--C-:B------:R-:W-:Y:S01]  /*13c0*/  @!P4 IMAD.IADD R21, R21, 0x1, -R2.reuse ;  /* 0x000000011515c824 */ /* 0x100fe200078e0a02 */
[----:B------:R-:W-:Y:S01]  /*13d0*/  ISETP.GE.AND P4, PT, R122, RZ, PT ;  /* 0x000000ff7a00720c */ /* 0x000fe20003f86270 */
[----:B------:R-:W-:Y:S01]  /*13e0*/  @!P0 IMAD.IADD R23, R23, 0x1, -R2 ;  /* 0x0000000117178824 */ /* 0x000fe200078e0a02 */
[----:B------:R-:W-:Y:S01]  /*13f0*/  ISETP.GE.AND P0, PT, R124, RZ, PT ;  /* 0x000000ff7c00720c */ /* 0x000fe20003f06270 */
[----:B------:R-:W-:Y:S01]  /*1400*/  @!P5 IMAD.MOV R21, RZ, RZ, -R21 ;  /* 0x000000ffff15d224 */ /* 0x000fe200078e0a15 */
[----:B------:R-:W-:Y:S01]  /*1410*/  ISETP.GT.U32.AND P5, PT, R2, R5, PT ;  /* 0x000000050200720c */ /* 0x000fe20003fa4070 */
[----:B------:R-:W-:Y:S01]  /*1420*/  IMAD R14, R49, 0x2, R12 ;  /* 0x00000002310e7824 */ /* 0x000fe200078e020c */
[----:B0-----:R-:W-:Y:S01]  /*1430*/  R2UR UR12, R16 ;  /* 0x00000000100c72ca */ /* 0x001fe200000e0000 */
[----:B------:R-:W-:-:S02]  /*1440*/  IMAD.MOV R6, RZ, RZ, -R6 ;  /* 0x000000ffff067224 */ /* 0x000fc400078e0a06 */
[----:B------:R-:W-:Y:S01]  /*1450*/  @!P6 IMAD.MOV R23, RZ, RZ, -R23 ;  /* 0x000000ffff17e224 */ /* 0x000fe200078e0a17 */
[C---:B------:R-:W-:Y:S01]  /*1460*/  ISETP.GT.U32.AND P6, PT, R2.reuse, R33, PT ;  /* 0x000000210200720c */ /* 0x040fe20003fc4070 */
[----:B------:R-:W-:Y:S01]  /*1470*/  @!P2 IMAD.IADD R31, R31, 0x1, -R2 ;  /* 0x000000011f1fa824 */ /* 0x000fe200078e0a02 */
[----:B------:R-:W-:Y:S01]  /*1480*/  ISETP.GT.U32.AND P2, PT, R2, R27, PT ;  /* 0x0000001b0200720c */ /* 0x000fe20003f44070 */
[----:B------:R-:W-:Y:S02]  /*1490*/  IMAD R26, R49, 0x2, R14 ;  /* 0x00000002311a7824 */ /* 0x000fe400078e020e */
[----:B------:R-:W-:Y:S01]  /*14a0*/  @!P1 IMAD.IADD R29, R29, 0x1, -R2 ;  /* 0x000000011d1d9824 */ /* 0x000fe200078e0a02 */
[----:B------:R-:W-:Y:S01]  /*14b0*/  ISETP.GE.AND P1, PT, R130, RZ, PT ;  /* 0x000000ff8200720c */ /* 0x000fe20003f26270 */
[----:B------:R-:W-:Y:S01]  /*14c0*/  IMAD R35, R2, R6, R41 ;  /* 0x0000000602237224 */ /* 0x000fe200078e0229 */
[----:B------:R-:W-:Y:S01]  /*14d0*/  LOP3.LUT R6, R111, 0xa, RZ, 0xfc, !PT ;  /* 0x0000000a6f067812 */ /* 0x000fe200078efcff */
[----:B------:R-:W-:-:S02]  /*14e0*/  IMAD R20, R49, 0x4, R26 ;  /* 0x0000000431147824 */ /* 0x000fc400078e021a */
[----:B------:R-:W-:Y:S01]  /*14f0*/  @!P4 IMAD.MOV R17, RZ, RZ, -R17 ;  /* 0x000000ffff11c224 */ /* 0x000fe200078e0a11 */
[C---:B------:R-:W-:Y:S01]  /*1500*/  ISETP.GT.U32.AND P4, PT, R2.reuse, R29, PT ;  /* 0x0000001d0200720c */ /* 0x040fe20003f84070 */
[--C-:B------:R-:W-:Y:S01]  /*1510*/  @!P5 IMAD.IADD R5, R5, 0x1, -R2.reuse ;  /* 0x000000010505d824 */ /* 0x100fe200078e0a02 */
[----:B------:R-:W-:Y:S01]  /*1520*/  ISETP.GE.AND P5, PT, R133, RZ, PT ;  /* 0x000000ff8500720c */ /* 0x000fe20003fa6270 */
[----:B------:R-:W-:Y:S01]  /*1530*/  @!P2 IMAD.IADD R27, R27, 0x1, -R2 ;  /* 0x000000011b1ba824 */ /* 0x000fe200078e0a02 */
[C---:B------:R-:W-:Y:S01]  /*1540*/  ISETP.GT.U32.AND P2, PT, R2.reuse, R35, PT ;  /* 0x000000230200720c */ /* 0x040fe20003f44070 */
[----:B------:R-:W-:Y:S02]  /*1550*/  IMAD R24, R49, 0x2, R20 ;  /* 0x0000000231187824 */ /* 0x000fe400078e0214 */
[----:B------:R-:W-:Y:S01]  /*1560*/  @!P0 IMAD.MOV R19, RZ, RZ, -R19 ;  /* 0x000000ffff138224 */ /* 0x000fe200078e0a13 */
[C---:B------:R-:W-:Y:S01]  /*1570*/  ISETP.GT.U32.AND P0, PT, R2.reuse, R31, PT ;  /* 0x0000001f0200720c */ /* 0x040fe20003f04070 */
[----:B------:R-:W-:Y:S01]  /*1580*/  @!P6 IMAD.IADD R33, R33, 0x1, -R2 ;  /* 0x000000012121e824 */ /* 0x000fe200078e0a02 */
[----:B------:R-:W-:Y:S01]  /*1590*/  ISETP.GT.U32.AND P6, PT, R2, R5, PT ;  /* 0x000000050200720c */ /* 0x000fe20003fc4070 */
[----:B------:R-:W-:-:S02]  /*15a0*/  IMAD R28, R49, 0x2, R24 ;  /* 0x00000002311c7824 */ /* 0x000fc400078e0218 */
[----:B------:R-:W-:Y:S01]  /*15b0*/  @!P4 IMAD.IADD R29, R29, 0x1, -R2 ;  /* 0x000000011d1dc824 */ /* 0x000fe200078e0a02 */
[----:B------:R-:W-:Y:S01]  /*15c0*/  ISETP.GE.AND P4, PT, R131, RZ, PT ;  /* 0x000000ff8300720c */ /* 0x000fe20003f86270 */
[----:B------:R-:W-:Y:S02]  /*15d0*/  IMAD R30, R49, 0x2, R28 ;  /* 0x00000002311e7824 */ /* 0x000fe400078e021c */
[----:B------:R-:W-:Y:S01]  /*15e0*/  @!P2 IMAD.IADD R35, R35, 0x1, -R2 ;  /* 0x000000012323a824 */ /* 0x000fe200078e0a02 */
[----:B------:R-:W-:Y:S01]  /*15f0*/  ISETP.GT.U32.AND P2, PT, R2, R33, PT ;  /* 0x000000210200720c */ /* 0x000fe20003f44070 */
[----:B------:R-:W-:Y:S02]  /*1600*/  IMAD R32, R49, 0x2, R30 ;  /* 0x0000000231207824 */ /* 0x000fe400078e021e */
[----:B------:R-:W-:Y:S01]  /*1610*/  @!P0 IMAD.IADD R31, R31, 0x1, -R2 ;  /* 0x000000011f1f8824 */ /* 0x000fe200078e0a02 */
[----:B------:R-:W-:Y:S01]  /*1620*/  ISETP.GE.AND P0, PT, R132, RZ, PT ;  /* 0x000000ff8400720c */ /* 0x000fe20003f06270 */
[----:B------:R-:W-:-:S02]  /*1630*/  IMAD R38, R49, 0x2, R32 ;  /* 0x0000000231267824 */ /* 0x000fc400078e0220 */
[----:B------:R-:W-:Y:S01]  /*1640*/  @!P6 IMAD.IADD R5, R5, 0x1, -R2 ;  /* 0x000000010505e824 */ /* 0x000fe200078e0a02 */
[----:B------:R-:W-:Y:S01]  /*1650*/  ISETP.GE.AND P6, PT, R136, RZ, PT ;  /* 0x000000ff8800720c */ /* 0x000fe20003fc6270 */
[----:B------:R-:W-:Y:S01]  /*1660*/  @!P5 IMAD.MOV R31, RZ, RZ, -R31 ;  /* 0x000000ffff1fd224 */ /* 0x000fe200078e0a1f */
[----:B------:R-:W-:Y:S01]  /*1670*/  ISETP.GE.AND P5, PT, R135, RZ, PT ;  /* 0x000000ff8700720c */ /* 0x000fe20003fa6270 */
[C---:B------:R-:W-:Y:S02]  /*1680*/  IMAD R40, R49.reuse, 0x2, R38 ;  /* 0x0000000231287824 */ /* 0x040fe400078e0226 */
[----:B------:R-:W-:Y:S01]  /*1690*/  @!P4 IMAD.MOV R27, RZ, RZ, -R27 ;  /* 0x000000ffff1bc224 */ /* 0x000fe200078e0a1b */
[----:B------:R-:W-:Y:S01]  /*16a0*/  ISETP.GT.U32.AND P4, PT, R2, R35, PT ;  /* 0x000000230200720c */ /* 0x000fe20003f84070 */
[----:B------:R-:W-:Y:S02]  /*16b0*/  IMAD R39, R49, 0x4, R40 ;  /* 0x0000000431277824 */ /* 0x000fe400078e0228 */
[----:B------:R-:W-:Y:S01]  /*16c0*/  @!P2 IMAD.IADD R33, R33, 0x1, -R2 ;  /* 0x000000012121a824 */ /* 0x000fe200078e0a02 */
[----:B------:R-:W-:Y:S01]  /*16d0*/  ISETP.GE.AND P2, PT, R134, RZ, PT ;  /* 0x000000ff8600720c */ /* 0x000fe20003f46270 */
[----:B------:R-:W-:-:S02]  /*16e0*/  IMAD R41, R49, 0x2, R39 ;  /* 0x0000000231297824 */ /* 0x000fc400078e0227 */
[----:B------:R-:W-:Y:S01]  /*16f0*/  @!P6 IMAD.MOV R33, RZ, RZ, -R33 ;  /* 0x000000ffff21e224 */ /* 0x000fe200078e0a21 */
[----:B------:R-:W-:Y:S01]  /*1700*/  ISETP.GE.AND P6, PT, R97, RZ, PT ;  /* 0x000000ff6100720c */ /* 0x000fe20003fc6270 */
[C---:B------:R-:W-:Y:S02]  /*1710*/  IMAD R42, R49.reuse, 0x2, R41 ;  /* 0x00000002312a7824 */ /* 0x040fe400078e0229 */
[----:B------:R-:W-:Y:S01]  /*1720*/  @!P5 IMAD.MOV R5, RZ, RZ, -R5 ;  /* 0x000000ffff05d224 */ /* 0x000fe200078e0a05 */
[----:B------:R-:W-:Y:S01]  /*1730*/  ISETP.NE.AND P5, PT, R10, RZ, PT ;  /* 0x000000ff0a00720c */ /* 0x000fe20003fa5270 */
[----:B------:R-:W-:Y:S02]  /*1740*/  IMAD R46, R49, 0x2, R42 ;  /* 0x00000002312e7824 */ /* 0x000fe400078e022a */
[----:B------:R-:W-:Y:S01]  /*1750*/  @!P4 IMAD.IADD R35, R35, 0x1, -R2 ;  /* 0x000000012323c824 */ /* 0x000fe200078e0a02 */
[----:B------:R-:W-:Y:S01]  /*1760*/  ISETP.GE.AND P4, PT, R137, RZ, PT ;  /* 0x000000ff8900720c */ /* 0x000fe20003f86270 */
[----:B------:R-:W-:-:S02]  /*1770*/  IMAD R43, R49, 0x2, R46 ;  /* 0x00000002312b7824 */ /* 0x000fc400078e022e */
[----:B------:R-:W-:Y:S01]  /*1780*/  @!P2 IMAD.MOV R37, RZ, RZ, -R37 ;  /* 0x000000ffff25a224 */ /* 0x000fe200078e0a25 */
[----:B------:R-:W-:Y:S01]  /*1790*/  ISETP.NE.AND P2, PT, R11, RZ, PT ;  /* 0x000000ff0b00720c */ /* 0x000fe20003f45270 */
[C---:B------:R-:W-:Y:S02]  /*17a0*/  IMAD R44, R49.reuse, 0x2, R43 ;  /* 0x00000002312c7824 */ /* 0x040fe400078e022b */
[----:B------:R-:W-:Y:S01]  /*17b0*/  @!P6 IMAD.MOV R3, RZ, RZ, -R3 ;  /* 0x000000ffff03e224 */ /* 0x000fe200078e0a03 */
[----:B------:R-:W-:Y:S01]  /*17c0*/  LOP3.LUT P6, RZ, R0, 0x7f, RZ, 0xc0, !PT ;  /* 0x0000007f00ff7812 */ /* 0x000fe200078cc0ff */
[C---:B------:R-:W-:Y:S01]  /*17d0*/  IMAD R48, R49.reuse, 0x2, R44 ;  /* 0x0000000231307824 */ /* 0x040fe200078e022c */
[----:B------:R-:W-:Y:S01]  /*17e0*/  @!P5 LOP3.LUT R3, RZ, R10, RZ, 0x33, !PT ;  /* 0x0000000aff03d212 */ /* 0x000fe200078e33ff */
[----:B------:R-:W-:Y:S01]  /*17f0*/  @!P1 IMAD.MOV R25, RZ, RZ, -R25 ;  /* 0x000000ffff199224 */ /* 0x000fe200078e0a19 */
[----:B------:R-:W-:Y:S01]  /*1800*/  P2R R2, PR, RZ, 0x40 ;  /* 0x00000040ff027803 */ /* 0x000fe20000000000 */
[----:B------:R-:W-:Y:S01]  /*1810*/  IMAD R45, R49, 0x4, R48 ;  /* 0x00000004312d7824 */ /* 0x000fe200078e0230 */
[C---:B------:R-:W-:Y:S01]  /*1820*/  SEL R70, R68.reuse, R9, !P2 ;  /* 0x0000000944467207 */ /* 0x040fe20005000000 */
[----:B------:R-:W-:Y:S01]  /*1830*/  IMAD R3, R3, UR9, RZ ;  /* 0x0000000903037c24 */ /* 0x000fe2000f8e02ff */
[C---:B------:R-:W-:Y:S01]  /*1840*/  SEL R69, R68.reuse, R7, !P2 ;  /* 0x0000000744457207 */ /* 0x040fe20005000000 */
[----:B------:R-:W-:Y:S01]  /*1850*/  @!P0 IMAD.MOV R29, RZ, RZ, -R29 ;  /* 0x000000ffff1d8224 */ /* 0x000fe200078e0a1d */
[C---:B------:R-:W-:Y:S01]  /*1860*/  SEL R71, R68.reuse, R13, !P2 ;  /* 0x0000000d44477207 */ /* 0x040fe20005000000 */
[----:B------:R-:W-:Y:S01]  /*1870*/  @!P4 IMAD.MOV R35, RZ, RZ, -R35 ;  /* 0x000000ffff23c224 */ /* 0x000fe200078e0a23 */
[C---:B------:R-:W-:Y:S01]  /*1880*/  SEL R72, R68.reuse, R15, !P2 ;  /* 0x0000000f44487207 */ /* 0x040fe20005000000 */
[----:B------:R-:W-:Y:S01]  /*1890*/  IMAD.SHL.U32 R2, R3, 0x2, RZ ;  /* 0x0000000203027824 */ /* 0x000fe200078e00ff */
[C---:B------:R-:W-:Y:S01]  /*18a0*/  SEL R73, R68.reuse, R17, !P2 ;  /* 0x0000001144497207 */ /* 0x040fe20005000000 */
[C---:B------:R-:W-:Y:S01]  /*18b0*/  IMAD R9, R49.reuse, 0x2, R45 ;  /* 0x0000000231097824 */ /* 0x040fe200078e022d */
[----:B------:R-:W-:Y:S01]  /*18c0*/  SEL R74, R68, R19, !P2 ;  /* 0x00000013444a7207 */ /* 0x000fe20005000000 */
[----:B------:R-:W-:Y:S01]  /*18d0*/  IMAD R15, R4, UR11, RZ ;  /* 0x0000000b040f7c24 */ /* 0x000fe2000f8e02ff */
[C---:B------:R-:W-:Y:S01]  /*18e0*/  SEL R75, R68.reuse, R21, !P2 ;  /* 0x00000015444b7207 */ /* 0x040fe20005000000 */
[----:B------:R-:W-:Y:S01]  /*18f0*/  IMAD R47, R49, 0x2, R9 ;  /* 0x00000002312f7824 */ /* 0x000fe200078e0209 */
[----:B------:R-:W-:-:S02]  /*1900*/  SEL R77, R68, R23, !P2 ;  /* 0x00000017444d7207 */ /* 0x000fc40005000000 */
[C---:B------:R-:W-:Y:S01]  /*1910*/  SEL R88, R68.reuse, R25, !P2 ;  /* 0x0000001944587207 */ /* 0x040fe20005000000 */
[C---:B------:R-:W-:Y:S01]  /*1920*/  IMAD R10, R49.reuse, 0x2, R47 ;  /* 0x00000002310a7824 */ /* 0x040fe200078e022f */
[C---:B------:R-:W-:Y:S02]  /*1930*/  SEL R90, R68.reuse, R27, !P2 ;  /* 0x0000001b445a7207 */ /* 0x040fe40005000000 */
[C---:B------:R-:W-:Y:S01]  /*1940*/  SEL R92, R68.reuse, R29, !P2 ;  /* 0x0000001d445c7207 */ /* 0x040fe20005000000 */
[C---:B------:R-:W-:Y:S01]  /*1950*/  IMAD R50, R49.reuse, 0x2, R10 ;  /* 0x0000000231327824 */ /* 0x040fe200078e020a */
[C---:B------:R-:W-:Y:S02]  /*1960*/  SEL R94, R68.reuse, R31, !P2 ;  /* 0x0000001f445e7207 */ /* 0x040fe40005000000 */
[C---:B------:R-:W-:Y:S01]  /*1970*/  SEL R98, R68.reuse, R5, !P2 ;  /* 0x0000000544627207 */ /* 0x040fe20005000000 */
[----:B------:R-:W-:Y:S01]  /*1980*/  IMAD R4, R49, 0x2, R50 ;  /* 0x0000000231047824 */ /* 0x000fe200078e0232 */
[----:B------:R-:W-:-:S02]  /*1990*/  SEL R34, R68, R33, !P2 ;  /* 0x0000002144227207 */ /* 0x000fc40005000000 */
[C---:B------:R-:W-:Y:S01]  /*19a0*/  SEL R66, R68.reuse, R35, !P2 ;  /* 0x0000002344427207 */ /* 0x040fe20005000000 */
[----:B------:R-:W-:Y:S01]  /*19b0*/  IMAD R13, R49, 0x2, R4 ;  /* 0x00000002310d7824 */ /* 0x000fe200078e0204 */
[----:B------:R-:W-:Y:S02]  /*19c0*/  SEL R68, R68, R37, !P2 ;  /* 0x0000002544447207 */ /* 0x000fe40005000000 */
[----:B-----5:R-:W-:Y:S02]  /*19d0*/  IADD3 R31, P2, PT, R2, UR16, RZ ;  /* 0x00000010021f7c10 */ /* 0x020fe4000ff5e0ff */
[----:B------:R-:W-:Y:S02]  /*19e0*/  PLOP3.LUT P1, PT, PT, PT, UP1, 0x80, 0x8 ;  /* 0x000000000008781c */ /* 0x000fe40003f2f018 */
[----:B------:R-:W-:Y:S02]  /*19f0*/  LEA.HI.X.SX32 R33, R3, UR17, 0x1, P2 ;  /* 0x0000001103217c11 */ /* 0x000fe400090f0eff */
[----:B------:R-:W-:-:S02]  /*1a00*/  LEA R18, P4, R12, R31, 0x1 ;  /* 0x0000001f0c127211 */ /* 0x000fc400078808ff */
[----:B------:R-:W-:Y:S02]  /*1a10*/  LEA R16, P2, R20, R31, 0x1 ;  /* 0x0000001f14107211 */ /* 0x000fe400078408ff */
[----:B------:R-:W-:Y:S02]  /*1a20*/  LEA.HI.X.SX32 R19, R12, R33, 0x1, P4 ;  /* 0x000000210c137211 */ /* 0x000fe400020f0eff */
[-C--:B------:R-:W-:Y:S02]  /*1a30*/  LEA R10, P5, R14, R31.reuse, 0x1 ;  /* 0x0000001f0e0a7211 */ /* 0x080fe400078a08ff */
[----:B------:R-:W-:Y:S02]  /*1a40*/  LEA R36, P4, R24, R31, 0x1 ;  /* 0x0000001f18247211 */ /* 0x000fe400078808ff */
[-C--:B------:R-:W-:Y:S02]  /*1a50*/  LEA.HI.X.SX32 R17, R20, R33.reuse, 0x1, P2 ;  /* 0x0000002114117211 */ /* 0x080fe400010f0eff */
[----:B------:R-:W-:-:S02]  /*1a60*/  LEA.HI.X.SX32 R11, R14, R33, 0x1, P5 ;  /* 0x000000210e0b7211 */ /* 0x000fc400028f0eff */
[----:B------:R-:W-:Y:S02]  /*1a70*/  LEA.HI.X.SX32 R37, R24, R33, 0x1, P4 ;  /* 0x0000002118257211 */ /* 0x000fe400020f0eff */
[-C--:B------:R-:W-:Y:S02]  /*1a80*/  LEA R64, P2, R32, R31.reuse, 0x1 ;  /* 0x0000001f20407211 */ /* 0x080fe400078408ff */
[-C--:B------:R-:W-:Y:S02]  /*1a90*/  LEA R22, P5, R39, R31.reuse, 0x1 ;  /* 0x0000001f27167211 */ /* 0x080fe400078a08ff */
[----:B------:R-:W-:Y:S02]  /*1aa0*/  LEA R62, P4, R38, R31, 0x1 ;  /* 0x0000001f263e7211 */ /* 0x000fe400078808ff */
[----:B------:R-:W-:Y:S02]  /*1ab0*/  ISETP.LT.AND P1, PT, R8, UR8, P1 ;  /* 0x0000000808007c0c */ /* 0x000fe40008f21270 */
[----:B------:R-:W-:-:S02]  /*1ac0*/  LEA.HI R8, R0, 0x3e, RZ, 0x1a ;  /* 0x0000003e00087811 */ /* 0x000fc400078fd0ff */
[-C--:B------:R-:W-:Y:S02]  /*1ad0*/  LEA.HI.X.SX32 R65, R32, R33.reuse, 0x1, P2 ;  /* 0x0000002120417211 */ /* 0x080fe400010f0eff */
[-C--:B------:R-:W-:Y:S01]  /*1ae0*/  LEA.HI.X.SX32 R23, R39, R33.reuse, 0x1, P5 ;  /* 0x0000002127177211 */ /* 0x080fe200028f0eff */
[----:B------:R-:W-:Y:S01]  /*1af0*/  IMAD R85, R8, UR10, RZ ;  /* 0x0000000a08557c24 */ /* 0x000fe2000f8e02ff */
[----:B------:R-:W-:Y:S02]  /*1b00*/  LEA.HI.X.SX32 R63, R38, R33, 0x1, P4 ;  /* 0x00000021263f7211 */ /* 0x000fe400020f0eff */
[-C--:B------:R-:W-:Y:S02]  /*1b10*/  LEA R20, P2, R41, R31.reuse, 0x1 ;  /* 0x0000001f29147211 */ /* 0x080fe400078408ff */
[-C--:B------:R-:W-:Y:S02]  /*1b20*/  LEA R60, P5, R43, R31.reuse, 0x1 ;  /* 0x0000001f2b3c7211 */ /* 0x080fe400078a08ff */
[----:B------:R-:W-:-:S02]  /*1b30*/  LEA R56, P4, R45, R31, 0x1 ;  /* 0x0000001f2d387211 */ /* 0x000fc400078808ff */
[-C--:B------:R-:W-:Y:S02]  /*1b40*/  LEA.HI.X.SX32 R21, R41, R33.reuse, 0x1, P2 ;  /* 0x0000002129157211 */ /* 0x080fe400010f0eff */
[-C--:B------:R-:W-:Y:S02]  /*1b50*/  LEA.HI.X.SX32 R61, R43, R33.reuse, 0x1, P5 ;  /* 0x000000212b3d7211 */ /* 0x080fe400028f0eff */
[----:B------:R-:W-:Y:S02]  /*1b60*/  LEA.HI.X.SX32 R57, R45, R33, 0x1, P4 ;  /* 0x000000212d397211 */ /* 0x000fe400020f0eff */
[-C--:B------:R-:W-:Y:S02]  /*1b70*/  LEA R58, P2, R44, R31.reuse, 0x1 ;  /* 0x0000001f2c3a7211 */ /* 0x080fe400078408ff */
[-C--:B------:R-:W-:Y:S02]  /*1b80*/  LEA R8, P5, R103, R31.reuse, 0x1 ;  /* 0x0000001f67087211 */ /* 0x080fe400078a08ff */
[----:B------:R-:W-:-:S02]  /*1b90*/  LEA RZ, P4, R47, R31, 0x1 ;  /* 0x0000001f2fff7211 */ /* 0x000fc400078808ff */
[-C--:B------:R-:W-:Y:S02]  /*1ba0*/  LEA.HI.X.SX32 R59, R44, R33.reuse, 0x1, P2 ;  /* 0x000000212c3b7211 */ /* 0x080fe400010f0eff */
[-C--:B------:R-:W-:Y:S02]  /*1bb0*/  LEA.HI.X.SX32 R103, R103, R33.reuse, 0x1, P5 ;  /* 0x0000002167677211 */ /* 0x080fe400028f0eff */
[----:B------:R-:W-:Y:S02]  /*1bc0*/  LEA.HI.X.SX32 R47, R47, R33, 0x1, P4 ;  /* 0x000000212f2f7211 */ /* 0x000fe400020f0eff */
[-C--:B------:R-:W-:Y:S02]  /*1bd0*/  LEA RZ, P2, R50, R31.reuse, 0x1 ;  /* 0x0000001f32ff7211 */ /* 0x080fe400078408ff */
[-C--:B------:R-:W-:Y:S02]  /*1be0*/  LEA R44, P5, R9, R31.reuse, 0x1 ;  /* 0x0000001f092c7211 */ /* 0x080fe400078a08ff */
[----:B------:R-:W-:-:S02]  /*1bf0*/  LEA RZ, P4, R4, R31, 0x1 ;  /* 0x0000001f04ff7211 */ /* 0x000fc400078808ff */
[-C--:B------:R-:W-:Y:S02]  /*1c00*/  LEA.HI.X.SX32 R51, R50, R33.reuse, 0x1, P2 ;  /* 0x0000002132337211 */ /* 0x080fe400010f0eff */
[-C--:B------:R-:W-:Y:S02]  /*1c10*/  LEA.HI.X.SX32 R45, R9, R33.reuse, 0x1, P5 ;  /* 0x00000021092d7211 */ /* 0x080fe400028f0eff */
[----:B------:R-:W-:Y:S02]  /*1c20*/  LEA.HI.X.SX32 R43, R4, R33, 0x1, P4 ;  /* 0x00000021042b7211 */ /* 0x000fe400020f0eff */
[-C--:B------:R-:W-:Y:S02]  /*1c30*/  LEA R100, P2, R123, R31.reuse, 0x1 ;  /* 0x0000001f7b647211 */ /* 0x080fe400078408ff */
[-C--:B------:R-:W-:Y:S02]  /*1c40*/  LEA R54, P5, R26, R31.reuse, 0x1 ;  /* 0x0000001f1a367211 */ /* 0x080fe400078a08ff */
[----:B------:R-:W-:-:S02]  /*1c50*/  LEA R24, P4, R28, R31, 0x1 ;  /* 0x0000001f1c187211 */ /* 0x000fc400078808ff */
[-C--:B------:R-:W-:Y:S02]  /*1c60*/  LEA.HI.X.SX32 R123, R123, R33.reuse, 0x1, P2 ;  /* 0x000000217b7b7211 */ /* 0x080fe400010f0eff */
[-C--:B------:R-:W-:Y:S02]  /*1c70*/  LEA.HI.X.SX32 R55, R26, R33.reuse, 0x1, P5 ;  /* 0x000000211a377211 */ /* 0x080fe400028f0eff */
[----:B------:R-:W-:Y:S02]  /*1c80*/  LEA.HI.X.SX32 R25, R28, R33, 0x1, P4 ;  /* 0x000000211c197211 */ /* 0x000fe400020f0eff */
[----:B------:R-:W-:Y:S02]  /*1c90*/  PLOP3.LUT P0, PT, PT, PT, UP1, 0x80, 0x8 ;  /* 0x000000000008781c */ /* 0x000fe40003f0f018 */
[-C--:B------:R-:W-:Y:S02]  /*1ca0*/  LEA R38, P2, R30, R31.reuse, 0x1 ;  /* 0x0000001f1e267211 */ /* 0x080fe400078408ff */
[----:B------:R-:W-:-:S02]  /*1cb0*/  LEA R26, P5, R40, R31, 0x1 ;  /* 0x0000001f281a7211 */ /* 0x000fc400078a08ff */
[----:B------:R-:W-:Y:S02]  /*1cc0*/  LEA R28, P4, R42, R31, 0x1 ;  /* 0x0000001f2a1c7211 */ /* 0x000fe400078808ff */
[----:B------:R-:W-:Y:S02]  /*1cd0*/  ISETP.LT.AND P0, PT, R6, UR8, P0 ;  /* 0x0000000806007c0c */ /* 0x000fe40008701270 */
[-C--:B------:R-:W-:Y:S02]  /*1ce0*/  LEA.HI.X.SX32 R39, R30, R33.reuse, 0x1, P2 ;  /* 0x000000211e277211 */ /* 0x080fe400010f0eff */
[-C--:B------:R-:W-:Y:S02]  /*1cf0*/  LEA.HI.X.SX32 R27, R40, R33.reuse, 0x1, P5 ;  /* 0x00000021281b7211 */ /* 0x080fe400028f0eff */
[----:B------:R-:W-:Y:S02]  /*1d00*/  LEA.HI.X.SX32 R29, R42, R33, 0x1, P4 ;  /* 0x000000212a1d7211 */ /* 0x000fe400020f0eff */
[----:B------:R-:W-:-:S02]  /*1d10*/  LEA.HI R5, R0, 0xe, RZ, 0x1a ;  /* 0x0000000e00057811 */ /* 0x000fc400078fd0ff */
[----:B------:R-:W-:Y:S02]  /*1d20*/  LEA.HI R6, R0, 0x1e, RZ, 0x1a ;  /* 0x0000001e00067811 */ /* 0x000fe400078fd0ff */
[-C--:B------:R-:W-:Y:S01]  /*1d30*/  LEA R52, P2, R48, R31.reuse, 0x1 ;  /* 0x0000001f30347211 */ /* 0x080fe200078408ff */
[----:B------:R-:W-:Y:S01]  /*1d40*/  IMAD R5, R5, UR10, RZ ;  /* 0x0000000a05057c24 */ /* 0x000fe2000f8e02ff */
[CC--:B------:R-:W-:Y:S01]  /*1d50*/  LEA RZ, P5, R13.reuse, R31.reuse, 0x1 ;  /* 0x0000001f0dff7211 */ /* 0x0c0fe200078a08ff */
[----:B------:R-:W-:Y:S01]  /*1d60*/  IMAD R6, R6, UR10, RZ ;  /* 0x0000000a06067c24 */ /* 0x000fe2000f8e02ff */
[----:B------:R-:W-:Y:S02]  /*1d70*/  LEA R101, P4, R102, R31, 0x1 ;  /* 0x0000001f66657211 */ /* 0x000fe400078808ff */
[-C--:B------:R-:W-:Y:S02]  /*1d80*/  LEA.HI.X.SX32 R53, R48, R33.reuse, 0x1, P2 ;  /* 0x0000002130357211 */ /* 0x080fe400010f0eff */
[----:B------:R-:W-:-:S02]  /*1d90*/  LEA.HI.X.SX32 R41, R13, R33, 0x1, P5 ;  /* 0x000000210d297211 */ /* 0x000fc400028f0eff */
[----:B------:R-:W-:Y:S02]  /*1da0*/  LEA.HI.X.SX32 R102, R102, R33, 0x1, P4 ;  /* 0x0000002166667211 */ /* 0x000fe400020f0eff */
[----:B------:R-:W-:Y:S02]  /*1db0*/  LEA.HI R7, R0, 0x2e, RZ, 0x1a ;  /* 0x0000002e00077811 */ /* 0x000fe400078fd0ff */
[CC--:B------:R-:W-:Y:S02]  /*1dc0*/  LEA R48, P5, R46.reuse, R31.reuse, 0x1 ;  /* 0x0000001f2e307211 */ /* 0x0c0fe400078a08ff */
[----:B------:R-:W-:Y:S01]  /*1dd0*/  LEA R32, P4, R67, R31, 0x1 ;  /* 0x0000001f43207211 */ /* 0x000fe200078808ff */
[----:B------:R-:W-:Y:S01]  /*1de0*/  IMAD R7, R7, UR10, RZ ;  /* 0x0000000a07077c24 */ /* 0x000fe2000f8e02ff */
[-C--:B------:R-:W-:Y:S01]  /*1df0*/  LEA.HI.X.SX32 R49, R46, R33.reuse, 0x1, P5 ;  /* 0x000000212e317211 */ /* 0x080fe200028f0eff */
[----:B------:R-:W-:Y:S01]  /*1e00*/  UIADD3 UR10, UPT, UPT, UR13, 0x6000, URZ ;  /* 0x000060000d0a7890 */ /* 0x000fe2000fffe0ff */
[----:B------:R-:W-:-:S02]  /*1e10*/  LEA.HI.X.SX32 R67, R67, R33, 0x1, P4 ;  /* 0x0000002143437211 */ /* 0x000fc400020f0eff */
[CC--:B------:R-:W-:Y:S02]  /*1e20*/  LEA R78, P5, R5.reuse, R31.reuse, 0x1 ;  /* 0x0000001f054e7211 */ /* 0x0c0fe400078a08ff */
[C---:B------:R-:W-:Y:S02]  /*1e30*/  LEA R80, P4, R6.reuse, R31, 0x1 ;  /* 0x0000001f06507211 */ /* 0x040fe400078808ff */
[-C--:B------:R-:W-:Y:S02]  /*1e40*/  LEA.HI.X.SX32 R79, R5, R33.reuse, 0x1, P5 ;  /* 0x00000021054f7211 */ /* 0x080fe400028f0eff */
[----:B------:R-:W-:Y:S02]  /*1e50*/  LEA.HI.X.SX32 R81, R6, R33, 0x1, P4 ;  /* 0x0000002106517211 */ /* 0x000fe400020f0eff */
[----:B------:R-:W-:Y:S02]  /*1e60*/  LEA R76, P2, R15, UR18, 0x1 ;  /* 0x000000120f4c7c11 */ /* 0x000fe4000f8408ff */
[----:B------:R-:W-:-:S02]  /*1e70*/  LEA R82, P5, R7, R31, 0x1 ;  /* 0x0000001f07527211 */ /* 0x000fc400078a08ff */
[----:B------:R-:W-:Y:S02]  /*1e80*/  LEA R84, P4, R85, R31, 0x1 ;  /* 0x0000001f55547211 */ /* 0x000fe400078808ff */
[----:B------:R-:W-:Y:S02]  /*1e90*/  LEA.HI.X.SX32 R30, R15, UR19, 0x1, P2 ;  /* 0x000000130f1e7c11 */ /* 0x000fe400090f0eff */
[-C--:B------:R-:W-:Y:S02]  /*1ea0*/  LEA.HI.X.SX32 R83, R7, R33.reuse, 0x1, P5 ;  /* 0x0000002107537211 */ /* 0x080fe400028f0eff */
[----:B------:R-:W-:Y:S02]  /*1eb0*/  LEA.HI.X.SX32 R85, R85, R33, 0x1, P4 ;  /* 0x0000002155557211 */ /* 0x000fe400020f0eff */
[----:B------:R-:W-:Y:S01]  /*1ec0*/  LOP3.LUT R5, R111, 0x12, RZ, 0xfc, !PT ;  /* 0x000000126f057812 */ /* 0x000fe200078efcff */
[----:B------:R-:W-:Y:S06]  /*1ed0*/  BRA.U UP0, `(.L_x_5) ;  /* 0x0000000100187547 */ /* 0x000fec000b800000 */
[----:B------:R-:W-:Y:S01]  /*1ee0*/  ELECT P2, URZ, PT ;  /* 0x0000000000ff782f */ /* 0x000fe20003840000 */
[----:B------:R-:W-:Y:S01]  /*1ef0*/  IMAD.MOV.U32 R4, RZ, RZ, 0x1 ;  /* 0x00000001ff047424 */ /* 0x000fe200078e00ff */
[----:B------:R-:W-:Y:S01]  /*1f00*/  UMOV UR6, 0x40 ;  /* 0x0000004000067882 */ /* 0x000fe20000000000 */
[----:B------:R-:W-:Y:S01]  /*1f10*/  UVIRTCOUNT.DEALLOC.SMPOOL 0x80 ;  /* 0x000000800000784c */ /* 0x000fe20000000000 */
[----:B------:R-:W-:-:S09]  /*1f20*/  ULEA UR6, UR5, UR6, 0x18 ;  /* 0x0000000605067291 */ /* 0x000fd2000f8ec0ff */
[----:B------:R0:W-:Y:S03]  /*1f30*/  @P2 STS.U8 [UR6], R4 ;  /* 0x00000004ff002988 */ /* 0x0001e60008000006 */
.L_x_5:
[----:B------:R-:W-:Y:S01]  /*1f40*/  UIADD3 UR9, UPT, UPT, UR12, UR4, URZ ;  /* 0x000000040c097290 */ /* 0x000fe2000fffe0ff */
[----:B------:R-:W1:Y:S01]  /*1f50*/  LDC.64 R86, c[0x0][0x3a8] ;  /* 0x0000ea00ff567b82 */ /* 0x000e620000000a00 */
[----:B------:R-:W-:Y:S01]  /*1f60*/  VOTEU.ALL UP2, P6 ;  /* 0x0000000000ff7886 */ /* 0x000fe20003040000 */
[----:B------:R-:W-:Y:S01]  /*1f70*/  VOTEU.ALL UP3, P6 ;  /* 0x0000000000ff7886 */ /* 0x000fe20003060000 */
[----:B------:R-:W-:Y:S01]  /*1f80*/  PLOP3.LUT P4, PT, PT, PT, UP1, 0x80, 0x8 ;  /* 0x000000000008781c */ /* 0x000fe20003f8f018 */
[----:B------:R-:W2:Y:S01]  /*1f90*/  LDCU.64 UR18, c[0x0][0x380] ;  /* 0x00007000ff1277ac */ /* 0x000ea20008000a00 */
[----:B------:R-:W-:Y:S01]  /*1fa0*/  PRMT R14, RZ, 0x7610, R14 ;  /* 0x00007610ff0e7816 */ /* 0x000fe2000000000e */
[----:B------:R-:W-:-:S04]  /*1fb0*/  @!UP2 UIADD3 UR4, UPT, UPT, -UR7, 0x100000, URZ ;  /* 0x001000000704a890 */ /* 0x000fc8000fffe1ff */
[----:B------:R-:W-:Y:S02]  /*1fc0*/  @!UP2 USHF.L.U32 UR5, UR4, 0xb, URZ ;  /* 0x0000000b0405a899 */ /* 0x000fe400080006ff */
[----:B------:R-:W-:Y:S01]  /*1fd0*/  @!UP2 USHF.L.U32 UR4, UR4, 0x1, URZ ;  /* 0x000000010404a899 */ /* 0x000fe200080006ff */
[----:B------:R-:W-:Y:S01]  /*1fe0*/  STTM.16dp32bit_t0_t15.x16 tmem[UR9], RZ ;  /* 0x000000ff000079ed */ /* 0x000fe20008a00009 */
[----:B------:R-:W-:Y:S01]  /*1ff0*/  STTM.16dp32bit_t16_t31.x16 tmem[UR9+0x10], RZ ;  /* 0x000010ff000079ed */ /* 0x000fe20008a20009 */
[----:B------:R-:W3:Y:S02]  /*2000*/  FENCE.VIEW.ASYNC.T ;  /* 0x00000000000073c6 */ /* 0x000ee40000000200 */
[----:B---3--:R-:W-:Y:S01]  /*2010*/  BAR.SYNC.DEFER_BLOCKING 0x0 ;  /* 0x0000000000007b1d */ /* 0x008fe20000010000 */
[----:B------:R-:W-:Y:S02]  /*2020*/  ISETP.LT.AND P4, PT, R5, UR8, P4 ;  /* 0x0000000805007c0c */ /* 0x000fe4000a781270 */
[----:B------:R-:W-:-:S02]  /*2030*/  PRMT R31, RZ, 0x7610, R31 ;  /* 0x00007610ff1f7816 */ /* 0x000fc4000000001f */
[----:B------:R-:W-:Y:S02]  /*2040*/  PRMT R12, RZ, 0x7610, R12 ;  /* 0x00007610ff0c7816 */ /* 0x000fe4000000000c */
[C---:B0-----:R-:W-:Y:S02]  /*2050*/  LOP3.LUT R4, R111.reuse, 0x2, RZ, 0xfc, !PT ;  /* 0x000000026f047812 */ /* 0x041fe400078efcff */
[----:B------:R-:W-:Y:S01]  /*2060*/  PLOP3.LUT P2, PT, PT, PT, UP1, 0x80, 0x8 ;  /* 0x000000000008781c */ /* 0x000fe20003f4f018 */
[----:B------:R-:W0:Y:S02]  /*2070*/  FENCE.VIEW.ASYNC.S ;  /* 0x00000000000073c6 */ /* 0x000e240000000000 */
[----:B0-----:R0:W3:Y:S02]  /*2080*/  @!UP3 SYNCS.EXCH.64 URZ, [UR10], UR4 ;  /* 0x000000040affb5b2 */ /* 0x0010e40008000100 */
[----:B---3--:R-:W-:Y:S01]  /*2090*/  BAR.SYNC.DEFER_BLOCKING 0x0 ;  /* 0x0000000000007b1d */ /* 0x008fe20000010000 */
[----:B-1----:R-:W-:Y:S01]  /*20a0*/  IMAD R13, R111, R86, RZ ;  /* 0x000000566f0d7224 */ /* 0x002fe200078e02ff */
[----:B------:R-:W-:-:S02]  /*20b0*/  PRMT R33, RZ, 0x7610, R33 ;  /* 0x00007610ff217816 */ /* 0x000fc40000000021 */
[C---:B------:R-:W-:Y:S01]  /*20c0*/  LOP3.LUT R9, R111.reuse, 0x1a, RZ, 0xfc, !PT ;  /* 0x0000001a6f097812 */ /* 0x040fe200078efcff */
[C---:B------:R-:W-:Y:S01]  /*20d0*/  IMAD R13, R86.reuse, 0x2, R13 ;  /* 0x00000002560d7824 */ /* 0x040fe200078e020d */
[C---:B------:R-:W-:Y:S02]  /*20e0*/  LOP3.LUT R5, R111.reuse, 0x18, RZ, 0xfc, !PT ;  /* 0x000000186f057812 */ /* 0x040fe400078efcff */
[----:B------:R-:W-:Y:S01]  /*20f0*/  LOP3.LUT R7, R111, 0x20, RZ, 0xfc, !PT ;  /* 0x000000206f077812 */ /* 0x000fe200078efcff */
[----:B------:R-:W-:Y:S01]  /*2100*/  IMAD R15, R86, 0x2, R13 ;  /* 0x00000002560f7824 */ /* 0x000fe200078e020d */
[----:B------:R-:W-:Y:S01]  /*2110*/  PRMT R35, RZ, 0x7610, R35 ;  /* 0x00007610ff237816 */ /* 0x000fe20000000023 */
[----:B0-----:R-:W0:Y:S01]  /*2120*/  LDCU UR4, c[0x0][0x3b0] ;  /* 0x00007600ff0477ac */ /* 0x001e220008000800 */
[----:B------:R-:W-:Y:S01]  /*2130*/  ISETP.LT.AND P2, PT, R4, UR8, P2 ;  /* 0x0000000804007c0c */ /* 0x000fe20009741270 */
[----:B------:R1:W3:Y:S04]  /*2140*/  @P1 LDG.E.U16 R14, desc[UR22][R16.64] ;  /* 0x00000016100e1981 */ /* 0x0002e8000c1e1500 */
[----:B------:R4:W5:Y:S04]  /*2150*/  @P0 LDG.E.U16 R31, desc[UR22][R10.64] ;  /* 0x000000160a1f0981 */ /* 0x000968000c1e1500 */
[----:B------:R0:W3:Y:S01]  /*2160*/  @P4 LDG.E.U16 R33, desc[UR22][R36.64] ;  /* 0x0000001624214981 */ /* 0x0000e2000c1e1500 */
[----:B-1----:R-:W-:-:S03]  /*2170*/  IMAD R17, R86, 0x2, R15 ;  /* 0x0000000256117824 */ /* 0x002fc600078e020f */
[----:B------:R-:W3:Y:S01]  /*2180*/  @P3 LDG.E.U16 R12, desc[UR22][R18.64] ;  /* 0x00000016120c3981 */ /* 0x000ee2000c1e1500 */
[----:B------:R-:W-:Y:S01]  /*2190*/  IMAD R104, R86, 0x2, R17 ;  /* 0x0000000256687824 */ /* 0x000fe200078e0211 */
[----:B----4-:R-:W-:-:S03]  /*21a0*/  LOP3.LUT R11, R111, 0x22, RZ, 0xfc, !PT ;  /* 0x000000226f0b7812 */ /* 0x010fc600078efcff */
[C---:B------:R-:W-:Y:S01]  /*21b0*/  IMAD R89, R86.reuse, 0x2, R104 ;  /* 0x0000000256597824 */ /* 0x040fe200078e0268 */
[----:B------:R-:W-:Y:S02]  /*21c0*/  PLOP3.LUT P4, PT, PT, PT, UP1, 0x80, 0x8 ;  /* 0x000000000008781c */ /* 0x000fe40003f8f018 */
[----:B------:R-:W-:Y:S01]  /*21d0*/  PLOP3.LUT P3, PT, PT, PT, UP1, 0x80, 0x8 ;  /* 0x000000000008781c */ /* 0x000fe20003f6f018 */
[C---:B------:R-:W-:Y:S01]  /*21e0*/  IMAD R91, R86.reuse, 0x2, R89 ;  /* 0x00000002565b7824 */ /* 0x040fe200078e0259 */
[----:B------:R-:W-:Y:S02]  /*21f0*/  ISETP.LT.AND P4, PT, R11, UR8, P4 ;  /* 0x000000080b007c0c */ /* 0x000fe4000a781270 */
[----:B------:R-:W-:Y:S01]  /*2200*/  PLOP3.LUT P0, PT, PT, PT, UP1, 0x80, 0x8 ;  /* 0x000000000008781c */ /* 0x000fe20003f0f018 */
[C---:B------:R-:W-:Y:S01]  /*2210*/  IMAD R93, R86.reuse, 0x4, R91 ;  /* 0x00000004565d7824 */ /* 0x040fe200078e025b */
[----:B------:R-:W-:Y:S02]  /*2220*/  ISETP.LT.AND P3, PT, R9, UR8, P3 ;  /* 0x0000000809007c0c */ /* 0x000fe40009f61270 */
[----:B------:R-:W-:Y:S01]  /*2230*/  ISETP.LT.AND P0, PT, R5, UR8, P0 ;  /* 0x0000000805007c0c */ /* 0x000fe20008701270 */
[----:B------:R-:W-:Y:S01]  /*2240*/  IMAD R95, R86, 0x2, R93 ;  /* 0x00000002565f7824 */ /* 0x000fe200078e025d */
[----:B0-----:R-:W-:-:S02]  /*2250*/  PRMT R37, RZ, 0x7610, R37 ;  /* 0x00007610ff257816 */ /* 0x001fc40000000025 */
[----:B------:R-:W-:Y:S01]  /*2260*/  PLOP3.LUT P1, PT, PT, PT, UP1, 0x80, 0x8 ;  /* 0x000000000008781c */ /* 0x000fe20003f2f018 */
[----:B------:R-:W-:Y:S01]  /*2270*/  IMAD R99, R86, 0x2, R95 ;  /* 0x0000000256637824 */ /* 0x000fe200078e025f */
[----:B------:R-:W-:Y:S02]  /*2280*/  PRMT R16, RZ, 0x7610, R16 ;  /* 0x00007610ff107816 */ /* 0x000fe40000000010 */
[----:B------:R-:W-:Y:S01]  /*2290*/  ISETP.LT.AND P1, PT, R7, UR8, P1 ;  /* 0x0000000807007c0c */ /* 0x000fe20008f21270 */
[----:B------:R0:W4:Y:S01]  /*22a0*/  @P4 LDG.E.U16 R37, desc[UR22][R20.64] ;  /* 0x0000001614254981 */ /* 0x000122000c1e1500 */
[----:B------:R-:W-:-:S03]  /*22b0*/  LOP3.LUT R15, R111, 0x30, RZ, 0xfc, !PT ;  /* 0x000000306f0f7812 */ /* 0x000fc600078efcff */
[----:B------:R-:W3:Y:S01]  /*22c0*/  @P3 LDG.E.U16 R35, desc[UR22][R62.64] ;  /* 0x000000163e233981 */ /* 0x000ee2000c1e1500 */
[----:B------:R-:W-:Y:S02]  /*22d0*/  PLOP3.LUT P3, PT, PT, PT, UP1, 0x80, 0x8 ;  /* 0x000000000008781c */ /* 0x000fe40003f6f018 */
[----:B------:R-:W-:Y:S01]  /*22e0*/  LOP3.LUT R4, R111, 0xc, RZ, 0xfc, !PT ;  /* 0x0000000c6f047812 */ /* 0x000fe200078efcff */
[----:B------:R-:W3:Y:S01]  /*22f0*/  @P0 LDG.E.U16 R16, desc[UR22][R64.64] ;  /* 0x0000001640100981 */ /* 0x000ee2000c1e1500 */
[----:B0-----:R-:W-:Y:S01]  /*2300*/  IMAD R21, R86, 0x2, R99 ;  /* 0x0000000256157824 */ /* 0x001fe200078e0263 */
[----:B------:R-:W-:-:S03]  /*2310*/  PLOP3.LUT P0, PT, PT, PT, UP1, 0x80, 0x8 ;  /* 0x000000000008781c */ /* 0x000fc60003f0f018 */
[C---:B------:R-:W-:Y:S01]  /*2320*/  IMAD R21, R86.reuse, 0x2, R21 ;  /* 0x0000000256157824 */ /* 0x040fe200078e0215 */
[----:B------:R-:W-:Y:S02]  /*2330*/  PRMT R18, RZ, 0x7610, R18 ;  /* 0x00007610ff127816 */ /* 0x000fe40000000012 */
[----:B------:R-:W-:Y:S01]  /*2340*/  ISETP.LT.AND P3, PT, R15, UR8, P3 ;  /* 0x000000080f007c0c */ /* 0x000fe20009f61270 */
[----:B------:R-:W-:Y:S01]  /*2350*/  IMAD R21, R86, 0x2, R21 ;  /* 0x0000000256157824 */ /* 0x000fe200078e0215 */
[----:B------:R-:W-:Y:S02]  /*2360*/  ISETP.LT.AND P0, PT, R4, UR8, P0 ;  /* 0x0000000804007c0c */ /* 0x000fe40008701270 */
[C---:B------:R-:W-:Y:S01]  /*2370*/  LOP3.LUT R17, R111.reuse, 0x2a, RZ, 0xfc, !PT ;  /* 0x0000002a6f117812 */ /* 0x040fe200078efcff */
[----:B------:R0:W3:Y:S01]  /*2380*/  @P1 LDG.E.U16 R18, desc[UR22][R22.64] ;  /* 0x0000001616121981 */ /* 0x0000e2000c1e1500 */
[----:B------:R-:W-:Y:S01]  /*2390*/  PLOP3.LUT P4, PT, PT, PT, UP1, 0x80, 0x8 ;  /* 0x000000000008781c */ /* 0x000fe20003f8f018 */
[----:B------:R-:W-:Y:S01]  /*23a0*/  IMAD R21, R86, 0x2, R21 ;  /* 0x0000000256157824 */ /* 0x000fe200078e0215 */
[----:B------:R-:W-:-:S02]  /*23b0*/  LOP3.LUT R19, R111, 0x32, RZ, 0xfc, !PT ;  /* 0x000000326f137812 */ /* 0x000fc400078efcff */
[----:B------:R-:W-:Y:S02]  /*23c0*/  ISETP.LT.AND P5, PT, R17, UR8, P4 ;  /* 0x0000000811007c0c */ /* 0x000fe4000a7a1270 */
[----:B------:R-:W-:Y:S02]  /*23d0*/  PLOP3.LUT P4, PT, PT, PT, UP1, 0x80, 0x8 ;  /* 0x000000000008781c */ /* 0x000fe40003f8f018 */
[----:B0-----:R-:W-:Y:S01]  /*23e0*/  PRMT R22, RZ, 0x7610, R22 ;  /* 0x00007610ff167816 */ /* 0x001fe20000000016 */
[----:B------:R-:W-:Y:S01]  /*23f0*/  IMAD R23, R86, 0x4, R21 ;  /* 0x0000000456177824 */ /* 0x000fe200078e0215 */
[----:B------:R-:W-:Y:S02]  /*2400*/  PRMT R163, RZ, 0x7610, R163 ;  /* 0x00007610ffa37816 */ /* 0x000fe400000000a3 */
[----:B------:R-:W-:Y:S02]  /*2410*/  LOP3.LUT R13, R111, 0x28, RZ, 0xfc, !PT ;  /* 0x000000286f0d7812 */ /* 0x000fe400078efcff */
[----:B------:R-:W-:Y:S01]  /*2420*/  PLOP3.LUT P1, PT, PT, PT, UP1, 0x80, 0x8 ;  /* 0x000000000008781c */ /* 0x000fe20003f2f018 */
[----:B------:R0:W3:Y:S01]  /*2430*/  @P3 LDG.E.U16 R22, desc[UR22][R56.64] ;  /* 0x0000001638163981 */ /* 0x0000e2000c1e1500 */
[----:B------:R-:W-:-:S02]  /*2440*/  ISETP.LT.AND P4, PT, R19, UR8, P4 ;  /* 0x0000000813007c0c */ /* 0x000fc4000a781270 */
[----:B------:R-:W-:Y:S01]  /*2450*/  ISETP.LT.AND P1, PT, R13, UR8, P1 ;  /* 0x000000080d007c0c */ /* 0x000fe20008f21270 */
[----:B------:R-:W3:Y:S01]  /*2460*/  @P0 LDG.E.U16 R163, desc[UR22][R54.64] ;  /* 0x0000001636a30981 */ /* 0x000ee2000c1e1500 */
[C---:B------:R-:W-:Y:S02]  /*2470*/  LOP3.LUT R6, R111.reuse, 0x14, RZ, 0xfc, !PT ;  /* 0x000000146f067812 */ /* 0x040fe400078efcff */
[----:B------:R-:W-:Y:S01]  /*2480*/  PLOP3.LUT P3, PT, PT, PT, UP1, 0x80, 0x8 ;  /* 0x000000000008781c */ /* 0x000fe20003f6f018 */
[C---:B0-----:R-:W-:Y:S01]  /*2490*/  IMAD R57, R86.reuse, 0x2, R23 ;  /* 0x0000000256397824 */ /* 0x041fe200078e0217 */
[----:B------:R-:W-:Y:S02]  /*24a0*/  LOP3.LUT R21, R111, 0x1c, RZ, 0xfc, !PT ;  /* 0x0000001c6f157812 */ /* 0x000fe400078efcff */
[----:B------:R-:W-:Y:S01]  /*24b0*/  PLOP3.LUT P0, PT, PT, PT, UP1, 0x80, 0x8 ;  /* 0x000000000008781c */ /* 0x000fe20003f0f018 */
[----:B------:R-:W-:Y:S01]  /*24c0*/  IMAD R57, R86, 0x2, R57 ;  /* 0x0000000256397824 */ /* 0x000fe200078e0239 */
[----:B------:R-:W-:-:S02]  /*24d0*/  ISETP.LT.AND P3, PT, R6, UR8, P3 ;  /* 0x0000000806007c0c */ /* 0x000fc40009f61270 */
[----:B------:R-:W-:Y:S01]  /*24e0*/  PRMT R6, RZ, 0x7610, R6 ;  /* 0x00007610ff067816 */ /* 0x000fe20000000006 */
[C---:B------:R-:W-:Y:S01]  /*24f0*/  IMAD R57, R86.reuse, 0x2, R57 ;  /* 0x0000000256397824 */ /* 0x040fe200078e0239 */
[----:B------:R-:W-:Y:S02]  /*2500*/  ISETP.LT.AND P0, PT, R21, UR8, P0 ;  /* 0x0000000815007c0c */ /* 0x000fe40008701270 */
[----:B------:R-:W-:Y:S01]  /*2510*/  PRMT R20, RZ, 0x7610, R20 ;  /* 0x00007610ff147816 */ /* 0x000fe20000000014 */
[C---:B------:R-:W-:Y:S01]  /*2520*/  IMAD R57, R86.reuse, 0x2, R57 ;  /* 0x0000000256397824 */ /* 0x040fe200078e0239 */
[----:B------:R-:W3:Y:S01]  /*2530*/  @P4 LDG.E.U16 R6, desc[UR22][R44.64] ;  /* 0x000000162c064981 */ /* 0x000ee2000c1e1500 */
[C---:B------:R-:W-:Y:S02]  /*2540*/  LOP3.LUT R23, R111.reuse, 0x24, RZ, 0xfc, !PT ;  /* 0x000000246f177812 */ /* 0x040fe400078efcff */
[----:B------:R-:W-:Y:S01]  /*2550*/  PLOP3.LUT P4, PT, PT, PT, UP1, 0x80, 0x8 ;  /* 0x000000000008781c */ /* 0x000fe20003f8f018 */
[----:B------:R-:W3:Y:S01]  /*2560*/  @P1 LDG.E.U16 R20, desc[UR22][R60.64] ;  /* 0x000000163c141981 */ /* 0x000ee2000c1e1500 */
[----:B------:R-:W-:Y:S01]  /*2570*/  PRMT R142, RZ, 0x7610, R142 ;  /* 0x00007610ff8e7816 */ /* 0x000fe2000000008e */
[----:B------:R-:W-:Y:S01]  /*2580*/  IMAD R57, R86, 0x2, R57 ;  /* 0x0000000256397824 */ /* 0x000fe200078e0239 */
[----:B------:R-:W-:-:S02]  /*2590*/  LOP3.LUT R10, R111, 0x16, RZ, 0xfc, !PT ;  /* 0x000000166f0a7812 */ /* 0x000fc400078efcff */
[----:B------:R-:W-:Y:S02]  /*25a0*/  PLOP3.LUT P1, PT, PT, PT, UP1, 0x80, 0x8 ;  /* 0x000000000008781c */ /* 0x000fe40003f2f018 */
[----:B------:R-:W-:Y:S01]  /*25b0*/  ISETP.LT.AND P4, PT, R23, UR8, P4 ;  /* 0x0000000817007c0c */ /* 0x000fe2000a781270 */
[----:B------:R0:W3:Y:S01]  /*25c0*/  @P0 LDG.E.U16 R142, desc[UR22][R26.64] ;  /* 0x000000161a8e0981 */ /* 0x0000e2000c1e1500 */
[----:B------:R-:W-:Y:S01]  /*25d0*/  ISETP.LT.AND P1, PT, R10, UR8, P1 ;  /* 0x000000080a007c0c */ /* 0x000fe20008f21270 */
[C---:B------:R-:W-:Y:S01]  /*25e0*/  IMAD R57, R86.reuse, 0x2, R57 ;  /* 0x0000000256397824 */ /* 0x040fe200078e0239 */
[----:B------:R-:W-:Y:S02]  /*25f0*/  PLOP3.LUT P0, PT, PT, PT, UP1, 0x80, 0x8 ;  /* 0x000000000008781c */ /* 0x000fe40003f0f018 */
[----:B------:R-:W-:Y:S01]  /*2600*/  PRMT R144, RZ, 0x7610, R144 ;  /* 0x00007610ff907816 */ /* 0x000fe20000000090 */
[----:B------:R-:W-:Y:S01]  /*2610*/  IMAD R57, R86, 0x4, R57 ;  /* 0x0000000456397824 */ /* 0x000fe200078e0239 */
[----:B------:R-:W-:-:S02]  /*2620*/  ISETP.LT.AND P0, PT, R111, UR8, P0 ;  /* 0x000000086f007c0c */ /* 0x000fc40008701270 */
[----:B------:R-:W-:Y:S01]  /*2630*/  PRMT R113, RZ, 0x7610, R113 ;  /* 0x00007610ff717816 */ /* 0x000fe20000000071 */
[C---:B------:R-:W-:Y:S01]  /*2640*/  IMAD R57, R86.reuse, 0x2, R57 ;  /* 0x0000000256397824 */ /* 0x040fe200078e0239 */
[----:B------:R-:W-:Y:S01]  /*2650*/  PRMT R165, RZ, 0x7610, R165 ;  /* 0x00007610ffa57816 */ /* 0x000fe200000000a5 */
[----:B------:R1:W3:Y:S01]  /*2660*/  @P4 LDG.E.U16 R144, desc[UR22][R28.64] ;  /* 0x000000161c904981 */ /* 0x0002e2000c1e1500 */
[----:B------:R-:W-:Y:S01]  /*2670*/  PRMT R10, RZ, 0x7610, R10 ;  /* 0x00007610ff0a7816 */ /* 0x000fe2000000000a */
[C---:B------:R-:W-:Y:S01]  /*2680*/  IMAD R57, R86.reuse, 0x2, R57 ;  /* 0x0000000256397824 */ /* 0x040fe200078e0239 */
[C---:B------:R-:W-:Y:S01]  /*2690*/  LOP3.LUT R109, R111.reuse, 0x38, RZ, 0xfc, !PT ;  /* 0x000000386f6d7812 */ /* 0x040fe200078efcff */
[----:B------:R2:W3:Y:S01]  /*26a0*/  @P1 LDG.E.U16 R113, desc[UR22][R38.64] ;  /* 0x0000001626711981 */ /* 0x0004e2000c1e1500 */
[----:B------:R-:W-:Y:S02]  /*26b0*/  PLOP3.LUT P4, PT, PT, PT, UP1, 0x80, 0x8 ;  /* 0x000000000008781c */ /* 0x000fe40003f8f018 */
[----:B0-----:R-:W-:Y:S01]  /*26c0*/  LOP3.LUT R27, R111, 0x26, RZ, 0xfc, !PT ;  /* 0x000000266f1b7812 */ /* 0x001fe200078efcff */
[----:B------:R0:W3:Y:S01]  /*26d0*/  @P3 LDG.E.U16 R165, desc[UR22][R24.64] ;  /* 0x0000001618a53981 */ /* 0x0000e2000c1e1500 */
[----:B------:R-:W-:Y:S01]  /*26e0*/  PLOP3.LUT P3, PT, PT, PT, UP1, 0x80, 0x8 ;  /* 0x000000000008781c */ /* 0x000fe20003f6f018 */
[----:B-1----:R-:W-:Y:S01]  /*26f0*/  IMAD R29, R86, 0x2, R57 ;  /* 0x00000002561d7824 */ /* 0x002fe200078e0239 */
[----:B------:R-:W-:Y:S01]  /*2700*/  ISETP.LT.AND P4, PT, R109, UR8, P4 ;  /* 0x000000086d007c0c */ /* 0x000fe2000a781270 */
[----:B--2---:R-:W-:-:S02]  /*2710*/  IMAD.MOV.U32 R38, RZ, RZ, R8 ;  /* 0x000000ffff267224 */ /* 0x004fc400078e0008 */
[----:B------:R-:W-:Y:S01]  /*2720*/  IMAD.MOV.U32 R39, RZ, RZ, R103 ;  /* 0x000000ffff277224 */ /* 0x000fe200078e0067 */
[----:B------:R-:W-:Y:S01]  /*2730*/  ISETP.LT.AND P3, PT, R27, UR8, P3 ;  /* 0x000000081b007c0c */ /* 0x000fe20009f61270 */
[----:B------:R-:W-:-:S03]  /*2740*/  IMAD R55, R86, 0x2, R29 ;  /* 0x0000000256377824 */ /* 0x000fc600078e021d */
[----:B------:R-:W2:Y:S01]  /*2750*/  @P0 LDG.E.U16 R10, desc[UR22][R38.64] ;  /* 0x00000016260a0981 */ /* 0x000ea2000c1e1500 */
[----:B0-----:R-:W-:Y:S02]  /*2760*/  IADD3 R24, P0, PT, R2, UR18, RZ ;  /* 0x0000001202187c10 */ /* 0x001fe4000ff1e0ff */
[----:B------:R-:W-:Y:S02]  /*2770*/  PRMT R8, RZ, 0x7610, R8 ;  /* 0x00007610ff087816 */ /* 0x000fe40000000008 */
[----:B------:R-:W-:Y:S01]  /*2780*/  LOP3.LUT R25, R111, 0x2c, RZ, 0xfc, !PT ;  /* 0x0000002c6f197812 */ /* 0x000fe200078efcff */
[----:B------:R-:W-:Y:S01]  /*2790*/  IMAD R50, R55, 0x2, R24 ;  /* 0x0000000237327824 */ /* 0x000fe200078e0218 */
[----:B------:R-:W-:Y:S02]  /*27a0*/  PLOP3.LUT P1, PT, PT, PT, UP1, 0x80, 0x8 ;  /* 0x000000000008781c */ /* 0x000fe40003f2f018 */
[----:B------:R-:W-:Y:S02]  /*27b0*/  PRMT R115, RZ, 0x7610, R115 ;  /* 0x00007610ff737816 */ /* 0x000fe40000000073 */
[----:B------:R-:W-:Y:S01]  /*27c0*/  ISETP.LT.AND P1, PT, R25, UR8, P1 ;  /* 0x0000000819007c0c */ /* 0x000fe20008f21270 */
[----:B------:R-:W2:Y:S01]  /*27d0*/  @P4 LDG.E.U16 R8, desc[UR22][R50.64] ;  /* 0x0000001632084981 */ /* 0x000ea2000c1e1500 */
[----:B------:R-:W-:-:S02]  /*27e0*/  LOP3.LUT R105, R111, 0x3c, RZ, 0xfc, !PT ;  /* 0x0000003c6f697812 */ /* 0x000fc400078efcff */
[----:B------:R-:W-:Y:S01]  /*27f0*/  PLOP3.LUT P4, PT, PT, PT, UP1, 0x80, 0x8 ;  /* 0x000000000008781c */ /* 0x000fe20003f8f018 */
[----:B------:R0:W2:Y:S01]  /*2800*/  @P3 LDG.E.U16 R115, desc[UR22][R48.64] ;  /* 0x0000001630733981 */ /* 0x0000a2000c1e1500 */
[----:B------:R-:W-:Y:S01]  /*2810*/  LOP3.LUT R107, R111, 0x3a, RZ, 0xfc, !PT ;  /* 0x0000003a6f6b7812 */ /* 0x000fe200078efcff */
[C---:B------:R-:W-:Y:S01]  /*2820*/  IMAD R55, R86.reuse, 0x2, R55 ;  /* 0x0000000256377824 */ /* 0x040fe200078e0237 */
[----:B------:R-:W-:Y:S02]  /*2830*/  PLOP3.LUT P3, PT, PT, PT, UP1, 0x80, 0x8 ;  /* 0x000000000008781c */ /* 0x000fe40003f6f018 */
[----:B------:R-:W-:Y:S02]  /*2840*/  ISETP.LT.AND P4, PT, R105, UR8, P4 ;  /* 0x0000000869007c0c */ /* 0x000fe4000a781270 */
[----:B------:R-:W-:Y:S02]  /*2850*/  PRMT R146, RZ, 0x7610, R146 ;  /* 0x00007610ff927816 */ /* 0x000fe40000000092 */
[----:B------:R-:W-:Y:S01]  /*2860*/  LEA.HI.X.SX32 R26, R3, UR19, 0x1, P0 ;  /* 0x00000013031a7c11 */ /* 0x000fe200080f0eff */
[----:B0-----:R-:W-:Y:S01]  /*2870*/  IMAD R49, R86, 0x2, R55 ;  /* 0x0000000256317824 */ /* 0x001fe200078e0237 */
[----:B------:R-:W-:-:S02]  /*2880*/  LEA R44, P0, R29, R24, 0x1 ;  /* 0x000000181d2c7211 */ /* 0x000fc400078008ff */
[----:B------:R-:W-:Y:S01]  /*2890*/  ISETP.LT.AND P3, PT, R107, UR8, P3 ;  /* 0x000000086b007c0c */ /* 0x000fe20009f61270 */
[----:B------:R-:W2:Y:S01]  /*28a0*/  @P1 LDG.E.U16 R146, desc[UR22][R52.64] ;  /* 0x0000001634921981 */ /* 0x000ea2000c1e1500 */
[----:B------:R-:W-:Y:S01]  /*28b0*/  PRMT R150, RZ, 0x7610, R150 ;  /* 0x00007610ff967816 */ /* 0x000fe20000000096 */
[--C-:B------:R-:W-:Y:S01]  /*28c0*/  IMAD R40, R49, 0x2, R24.reuse ;  /* 0x0000000231287824 */ /* 0x100fe200078e0218 */
[----:B------:R-:W-:Y:S02]  /*28d0*/  LEA.HI.X.SX32 R45, R29, R26, 0x1, P0 ;  /* 0x0000001a1d2d7211 */ /* 0x000fe400000f0eff */
[----:B------:R-:W-:Y:S02]  /*28e0*/  LOP3.LUT R103, R111, 0x36, RZ, 0xfc, !PT ;  /* 0x000000366f677812 */ /* 0x000fe400078efcff */
[----:B------:R-:W-:Y:S01]  /*28f0*/  PLOP3.LUT P1, PT, PT, PT, UP1, 0x80, 0x8 ;  /* 0x000000000008781c */ /* 0x000fe20003f2f018 */
[----:B------:R-:W-:Y:S01]  /*2900*/  IMAD R42, R55, 0x2, R24 ;  /* 0x00000002372a7824 */ /* 0x000fe200078e0218 */
[----:B------:R-:W-:-:S02]  /*2910*/  LOP3.LUT R29, R111, 0x34, RZ, 0xfc, !PT ;  /* 0x000000346f1d7812 */ /* 0x000fc400078efcff */
[----:B------:R-:W-:Y:S01]  /*2920*/  PRMT R152, RZ, 0x7610, R152 ;  /* 0x00007610ff987816 */ /* 0x000fe20000000098 */
[----:B------:R-:W-:Y:S01]  /*2930*/  IMAD R46, R57, 0x2, R24 ;  /* 0x00000002392e7824 */ /* 0x000fe200078e0218 */
[----:B------:R-:W-:Y:S01]  /*2940*/  PLOP3.LUT P0, PT, PT, PT, UP1, 0x80, 0x8 ;  /* 0x000000000008781c */ /* 0x000fe20003f0f018 */
[----:B------:R-:W5:Y:S01]  /*2950*/  @P4 LDG.E.U16 R150, desc[UR22][R40.64] ;  /* 0x0000001628964981 */ /* 0x000f62000c1e1500 */
[----:B------:R-:W-:Y:S02]  /*2960*/  ISETP.LT.AND P1, PT, R103, UR8, P1 ;  /* 0x0000000867007c0c */ /* 0x000fe40008f21270 */
[----:B------:R-:W-:Y:S01]  /*2970*/  ISETP.LT.AND P0, PT, R29, UR8, P0 ;  /* 0x000000081d007c0c */ /* 0x000fe20008701270 */
[----:B------:R-:W5:Y:S01]  /*2980*/  @P3 LDG.E.U16 R152, desc[UR22][R42.64] ;  /* 0x000000162a983981 */ /* 0x000f62000c1e1500 */
[----:B------:R-:W-:Y:S02]  /*2990*/  LOP3.LUT R24, R111, 0x4, RZ, 0xfc, !PT ;  /* 0x000000046f187812 */ /* 0x000fe400078efcff */
[----:B------:R-:W-:-:S02]  /*29a0*/  PLOP3.LUT P4, PT, PT, PT, UP1, 0x80, 0x8 ;  /* 0x000000000008781c */ /* 0x000fc40003f8f018 */
[----:B------:R-:W-:Y:S02]  /*29b0*/  LOP3.LUT R26, R111, 0x6, RZ, 0xfc, !PT ;  /* 0x000000066f1a7812 */ /* 0x000fe400078efcff */
[----:B------:R-:W-:Y:S02]  /*29c0*/  PLOP3.LUT P3, PT, PT, PT, UP1, 0x80, 0x8 ;  /* 0x000000000008781c */ /* 0x000fe40003f6f018 */
[----:B------:R-:W-:Y:S02]  /*29d0*/  ISETP.LT.AND P4, PT, R24, UR8, P4 ;  /* 0x0000000818007c0c */ /* 0x000fe4000a781270 */
[----:B------:R-:W-:Y:S02]  /*29e0*/  PRMT R117, RZ, 0x7610, R117 ;  /* 0x00007610ff757816 */ /* 0x000fe40000000075 */
[----:B------:R-:W-:Y:S02]  /*29f0*/  PRMT R148, RZ, 0x7610, R148 ;  /* 0x00007610ff947816 */ /* 0x000fe40000000094 */
[----:B------:R-:W-:-:S02]  /*2a00*/  ISETP.LT.AND P3, PT, R26, UR8, P3 ;  /* 0x000000081a007c0c */ /* 0x000fc40009f61270 */
[----:B------:R0:W5:Y:S01]  /*2a10*/  @P1 LDG.E.U16 R117, desc[UR22][R44.64] ;  /* 0x000000162c751981 */ /* 0x000162000c1e1500 */
[----:B------:R-:W-:Y:S02]  /*2a20*/  PRMT R119, RZ, 0x7610, R119 ;  /* 0x00007610ff777816 */ /* 0x000fe40000000077 */
[----:B------:R-:W-:Y:S01]  /*2a30*/  PRMT R4, RZ, 0x7610, R4 ;  /* 0x00007610ff047816 */ /* 0x000fe20000000004 */
[----:B------:R1:W5:Y:S01]  /*2a40*/  @P0 LDG.E.U16 R148, desc[UR22][R46.64] ;  /* 0x000000162e940981 */ /* 0x000362000c1e1500 */
[----:B------:R-:W-:Y:S01]  /*2a50*/  PRMT R121, RZ, 0x7610, R121 ;  /* 0x00007610ff797816 */ /* 0x000fe20000000079 */
[----:B------:R-:W-:Y:S02]  /*2a60*/  IMAD R69, R69, UR4, RZ ;  /* 0x0000000445457c24 */ /* 0x000fe4000f8e02ff */
[----:B------:R-:W-:Y:S01]  /*2a70*/  IMAD.MOV.U32 R48, RZ, RZ, R32 ;  /* 0x000000ffff307224 */ /* 0x000fe200078e0020 */
[----:B------:R1:W5:Y:S01]  /*2a80*/  @P5 LDG.E.U16 R4, desc[UR22][R58.64] ;  /* 0x000000163a045981 */ /* 0x000362000c1e1500 */
[----:B0-----:R-:W-:-:S02]  /*2a90*/  IMAD.MOV.U32 R44, RZ, RZ, R101 ;  /* 0x000000ffff2c7224 */ /* 0x001fc400078e0065 */
[----:B------:R-:W-:Y:S02]  /*2aa0*/  IMAD.MOV.U32 R45, RZ, RZ, R102 ;  /* 0x000000ffff2d7224 */ /* 0x000fe400078e0066 */
[----:B-1----:R-:W-:Y:S02]  /*2ab0*/  IMAD R47, R70, UR4, RZ ;  /* 0x00000004462f7c24 */ /* 0x002fe4000f8e02ff */
[----:B------:R-:W-:Y:S01]  /*2ac0*/  IMAD.MOV.U32 R49, RZ, RZ, R67 ;  /* 0x000000ffff317224 */ /* 0x000fe200078e0043 */
[----:B------:R-:W5:Y:S01]  /*2ad0*/  @P4 LDG.E.U16 R119, desc[UR22][R44.64] ;  /* 0x000000162c774981 */ /* 0x000f62000c1e1500 */
[----:B------:R-:W-:Y:S01]  /*2ae0*/  IMAD R53, R72, UR4, RZ ;  /* 0x0000000448357c24 */ /* 0x000fe2000f8e02ff */
[-C--:B------:R-:W-:Y:S01]  /*2af0*/  LEA R46, P4, R47, R76.reuse, 0x1 ;  /* 0x0000004c2f2e7211 */ /* 0x080fe200078808ff */
[----:B------:R-:W-:Y:S01]  /*2b00*/  IMAD R73, R73, UR4, RZ ;  /* 0x0000000449497c24 */ /* 0x000fe2000f8e02ff */
[-C--:B------:R-:W-:Y:S01]  /*2b10*/  LEA R42, P5, R69, R76.reuse, 0x1 ;  /* 0x0000004c452a7211 */ /* 0x080fe200078a08ff */
[----:B------:R-:W-:Y:S01]  /*2b20*/  IMAD R71, R71, UR4, RZ ;  /* 0x0000000447477c24 */ /* 0x000fe2000f8e02ff */
[----:B------:R-:W5:Y:S01]  /*2b30*/  @P3 LDG.E.U16 R121, desc[UR22][R48.64] ;  /* 0x0000001630793981 */ /* 0x000f62000c1e1500 */
[----:B------:R-:W-:Y:S01]  /*2b40*/  IMAD R75, R75, UR4, RZ ;  /* 0x000000044b4b7c24 */ /* 0x000fe2000f8e02ff */
[----:B------:R-:W-:Y:S01]  /*2b50*/  LEA R52, P3, R53, R76, 0x1 ;  /* 0x0000004c35347211 */ /* 0x000fe200078608ff */
[----:B------:R-:W-:Y:S01]  /*2b60*/  IMAD R77, R77, UR4, RZ ;  /* 0x000000044d4d7c24 */ /* 0x000fe2000f8e02ff */
[----:B------:R-:W-:-:S02]  /*2b70*/  LEA.HI.X.SX32 R47, R47, R30, 0x1, P4 ;  /* 0x0000001e2f2f7211 */ /* 0x000fc400020f0eff */
[----:B------:R-:W-:Y:S01]  /*2b80*/  LEA R54, P4, R73, R76, 0x1 ;  /* 0x0000004c49367211 */ /* 0x000fe200078808ff */
[----:B------:R-:W-:Y:S01]  /*2b90*/  IMAD R57, R74, UR4, RZ ;  /* 0x000000044a397c24 */ /* 0x000fe2000f8e02ff */
[----:B------:R-:W-:Y:S02]  /*2ba0*/  LEA.HI.X.SX32 R43, R69, R30, 0x1, P5 ;  /* 0x0000001e452b7211 */ /* 0x000fe400028f0eff */
[----:B------:R-:W-:Y:S01]  /*2bb0*/  LEA R50, P5, R71, R76, 0x1 ;  /* 0x0000004c47327211 */ /* 0x000fe200078a08ff */
[----:B------:R-:W-:Y:S01]  /*2bc0*/  IMAD.MOV.U32 R41, RZ, RZ, R123 ;  /* 0x000000ffff297224 */ /* 0x000fe200078e007b */
[----:B------:R-:W-:Y:S01]  /*2bd0*/  LEA.HI.X.SX32 R53, R53, R30, 0x1, P3 ;  /* 0x0000001e35357211 */ /* 0x000fe200018f0eff */
        /* <DEDUP_REMOVED lines=8> */
[----:B------:R-:W-:Y:S01]  /*2c60*/  IMAD R127, R98, UR4, RZ ;  /* 0x00000004627f7c24 */ /* 0x000fe2000f8e02ff */
[----:B------:R-:W-:Y:S01]  /*2c70*/  LEA.HI.X.SX32 R59, R75, R30, 0x1, P3 ;  /* 0x0000001e4b3b7211 */ /* 0x000fe200018f0eff */
[----:B------:R-:W-:Y:S01]  /*2c80*/  IMAD R139, R66, UR4, RZ ;  /* 0x00000004428b7c24 */ /* 0x000fe2000f8e02ff */
[----:B------:R-:W-:Y:S01]  /*2c90*/  LEA R64, P3, R65, R76, 0x1 ;  /* 0x0000004c41407211 */ /* 0x000fe200078608ff */
[----:B------:R-:W-:Y:S01]  /*2ca0*/  IMAD R129, R34, UR4, RZ ;  /* 0x0000000422817c24 */ /* 0x000fe2000f8e02ff */
[----:B------:R-:W-:-:S02]  /*2cb0*/  LEA.HI.X.SX32 R61, R77, R30, 0x1, P4 ;  /* 0x0000001e4d3d7211 */ /* 0x000fc400020f0eff */
[----:B------:R-:W-:Y:S01]  /*2cc0*/  LEA R66, P4, R123, R76, 0x1 ;  /* 0x0000004c7b427211 */ /* 0x000fe200078808ff */
[----:B------:R-:W-:Y:S01]  /*2cd0*/  IMAD R125, R94, UR4, RZ ;  /* 0x000000045e7d7c24 */ /* 0x000fe2000f8e02ff */
[----:B------:R-:W-:Y:S01]  /*2ce0*/  LEA.HI.X.SX32 R57, R57, R30, 0x1, P5 ;  /* 0x0000001e39397211 */ /* 0x000fe200028f0eff */
[----:B------:R-:W-:Y:S01]  /*2cf0*/  IMAD.MOV.U32 R40, RZ, RZ, R100 ;  /* 0x000000ffff287224 */ /* 0x000fe200078e0064 */
[----:B------:R-:W-:Y:S02]  /*2d00*/  PRMT R154, RZ, 0x7610, R154 ;  /* 0x00007610ff9a7816 */ /* 0x000fe4000000009a */
[----:B------:R-:W-:Y:S02]  /*2d10*/  LEA R62, P5, R63, R76, 0x1 ;  /* 0x0000004c3f3e7211 */ /* 0x000fe400078a08ff */
[----:B------:R-:W-:Y:S02]  /*2d20*/  LEA.HI.X.SX32 R65, R65, R30, 0x1, P3 ;  /* 0x0000001e41417211 */ /* 0x000fe400018f0eff */
[----:B------:R-:W-:Y:S01]  /*2d30*/  LEA R70, P3, R127, R76, 0x1 ;  /* 0x0000004c7f467211 */ /* 0x000fe200078608ff */
[----:B------:R-:W-:Y:S01]  /*2d40*/  IMAD R141, R68, UR4, RZ ;  /* 0x00000004448d7c24 */ /* 0x000fe2000f8e02ff */
[----:B------:R-:W-:Y:S01]  /*2d50*/  LEA.HI.X.SX32 R67, R123, R30, 0x1, P4 ;  /* 0x0000001e7b437211 */ /* 0x000fe200020f0eff */
[----:B------:R-:W5:Y:S01]  /*2d60*/  @P2 LDG.E.U16 R154, desc[UR22][R40.64] ;  /* 0x00000016289a2981 */ /* 0x000f62000c1e1500 */
[----:B------:R-:W-:-:S02]  /*2d70*/  LEA.HI R28, R0, 0xe, RZ, 0x1a ;  /* 0x0000000e001c7811 */ /* 0x000fc400078fd0ff */
[----:B------:R-:W-:Y:S02]  /*2d80*/  PLOP3.LUT P1, PT, PT, PT, UP1, 0x80, 0x8 ;  /* 0x000000000008781c */ /* 0x000fe40003f2f018 */
[----:B------:R-:W-:Y:S02]  /*2d90*/  LEA R72, P4, R129, R76, 0x1 ;  /* 0x0000004c81487211 */ /* 0x000fe400078808ff */
[----:B------:R-:W-:Y:S02]  /*2da0*/  LEA.HI.X.SX32 R63, R63, R30, 0x1, P5 ;  /* 0x0000001e3f3f7211 */ /* 0x000fe400028f0eff */
[----:B------:R-:W-:Y:S02]  /*2db0*/  LEA R68, P5, R125, R76, 0x1 ;  /* 0x0000004c7d447211 */ /* 0x000fe400078a08ff */
[----:B------:R-:W-:Y:S02]  /*2dc0*/  LEA.HI.X.SX32 R71, R127, R30, 0x1, P3 ;  /* 0x0000001e7f477211 */ /* 0x000fe400018f0eff */
[----:B------:R-:W-:-:S02]  /*2dd0*/  LEA.HI R36, R0, 0x1e, RZ, 0x1a ;  /* 0x0000001e00247811 */ /* 0x000fc400078fd0ff */
[----:B------:R-:W-:Y:S02]  /*2de0*/  PLOP3.LUT P0, PT, PT, PT, UP1, 0x80, 0x8 ;  /* 0x000000000008781c */ /* 0x000fe40003f0f018 */
[----:B------:R-:W-:Y:S02]  /*2df0*/  ISETP.LT.AND P1, PT, R28, UR8, P1 ;  /* 0x000000081c007c0c */ /* 0x000fe40008f21270 */
[C---:B------:R-:W-:Y:S02]  /*2e00*/  LEA.HI R24, R0.reuse, 0x2e, RZ, 0x1a ;  /* 0x0000002e00187811 */ /* 0x040fe400078fd0ff */
[----:B------:R-:W-:Y:S02]  /*2e10*/  LEA.HI R26, R0, 0x3e, RZ, 0x1a ;  /* 0x0000003e001a7811 */ /* 0x000fe400078fd0ff */
[----:B------:R-:W-:Y:S02]  /*2e20*/  PLOP3.LUT P2, PT, PT, PT, UP1, 0x80, 0x8 ;  /* 0x000000000008781c */ /* 0x000fe40003f4f018 */
[----:B------:R-:W-:-:S02]  /*2e30*/  PLOP3.LUT P3, PT, PT, PT, UP1, 0x80, 0x8 ;  /* 0x000000000008781c */ /* 0x000fc40003f6f018 */
[-C--:B------:R-:W-:Y:S02]  /*2e40*/  LEA.HI.X.SX32 R73, R129, R30.reuse, 0x1, P4 ;  /* 0x0000001e81497211 */ /* 0x080fe400020f0eff */
[----:B------:R-:W-:Y:S02]  /*2e50*/  LOP3.LUT R28, R0, 0x3f, RZ, 0xc0, !PT ;  /* 0x0000003f001c7812 */ /* 0x000fe400078ec0ff */
[----:B------:R-:W-:Y:S02]  /*2e60*/  PLOP3.LUT P4, PT, PT, PT, UP1, 0x80, 0x8 ;  /* 0x000000000008781c */ /* 0x000fe40003f8f018 */
[----:B------:R-:W-:Y:S02]  /*2e70*/  LEA.HI.X.SX32 R69, R125, R30, 0x1, P5 ;  /* 0x0000001e7d457211 */ /* 0x000fe400028f0eff */
[----:B------:R-:W-:Y:S02]  /*2e80*/  LEA R74, P5, R139, R76, 0x1 ;  /* 0x0000004c8b4a7211 */ /* 0x000fe400078a08ff */
[----:B------:R-:W-:-:S02]  /*2e90*/  ISETP.LT.AND P0, PT, R36, UR8, P0 ;  /* 0x0000000824007c0c */ /* 0x000fc40008701270 */
[----:B------:R-:W-:Y:S02]  /*2ea0*/  ISETP.LT.AND P2, PT, R24, UR8, P2 ;  /* 0x0000000818007c0c */ /* 0x000fe40009741270 */
[----:B------:R-:W-:Y:S02]  /*2eb0*/  ISETP.LT.AND P3, PT, R26, UR8, P3 ;  /* 0x000000081a007c0c */ /* 0x000fe40009f61270 */
[----:B------:R-:W-:Y:S02]  /*2ec0*/  ISETP.LT.AND P4, PT, R28, UR8, P4 ;  /* 0x000000081c007c0c */ /* 0x000fe4000a781270 */
[----:B------:R-:W-:Y:S02]  /*2ed0*/  LEA.HI.X.SX32 R75, R139, R30, 0x1, P5 ;  /* 0x0000001e8b4b7211 */ /* 0x000fe400028f0eff */
[----:B------:R-:W-:Y:S02]  /*2ee0*/  LEA R76, P5, R141, R76, 0x1 ;  /* 0x0000004c8d4c7211 */ /* 0x000fe400078a08ff */
[----:B------:R-:W-:-:S02]  /*2ef0*/  PRMT R123, RZ, 0x7610, R123 ;  /* 0x00007610ff7b7816 */ /* 0x000fc4000000007b */
[----:B------:R-:W-:Y:S02]  /*2f00*/  PRMT R125, RZ, 0x7610, R125 ;  /* 0x00007610ff7d7816 */ /* 0x000fe4000000007d */
[----:B------:R-:W-:Y:S02]  /*2f10*/  PRMT R127, RZ, 0x7610, R127 ;  /* 0x00007610ff7f7816 */ /* 0x000fe4000000007f */
[----:B------:R-:W-:Y:S01]  /*2f20*/  PRMT R129, RZ, 0x7610, R129 ;  /* 0x00007610ff817816 */ /* 0x000fe20000000081 */
[----:B------:R-:W5:Y:S01]  /*2f30*/  @P1 LDG.E.U16 R123, desc[UR22][R78.64] ;  /* 0x000000164e7b1981 */ /* 0x000f62000c1e1500 */
[----:B------:R-:W-:Y:S02]  /*2f40*/  LEA.HI.X.SX32 R77, R141, R30, 0x1, P5 ;  /* 0x0000001e8d4d7211 */ /* 0x000fe400028f0eff */
[----:B------:R-:W-:Y:S01]  /*2f50*/  PRMT R110, RZ, 0x7610, R110 ;  /* 0x00007610ff6e7816 */ /* 0x000fe2000000006e */
[----:B------:R-:W5:Y:S01]  /*2f60*/  @P0 LDG.E.U16 R125, desc[UR22][R80.64] ;  /* 0x00000016507d0981 */ /* 0x000f62000c1e1500 */
[----:B------:R-:W-:-:S02]  /*2f70*/  PRMT R112, RZ, 0x7610, R112 ;  /* 0x00007610ff707816 */ /* 0x000fc40000000070 */
[----:B------:R-:W-:Y:S01]  /*2f80*/  PRMT R114, RZ, 0x7610, R114 ;  /* 0x00007610ff727816 */ /* 0x000fe20000000072 */
[----:B------:R-:W5:Y:S01]  /*2f90*/  @P2 LDG.E.U16 R127, desc[UR22][R82.64] ;  /* 0x00000016527f2981 */ /* 0x000f62000c1e1500 */
[----:B------:R-:W-:Y:S02]  /*2fa0*/  PRMT R138, RZ, 0x7610, R138 ;  /* 0x00007610ff8a7816 */ /* 0x000fe4000000008a */
[----:B------:R-:W-:Y:S01]  /*2fb0*/  PRMT R139, RZ, 0x7610, R139 ;  /* 0x00007610ff8b7816 */ /* 0x000fe2000000008b */
[----:B------:R-:W5:Y:S01]  /*2fc0*/  @P3 LDG.E.U16 R129, desc[UR22][R84.64] ;  /* 0x0000001654813981 */ /* 0x000f62000c1e1500 */
[----:B------:R-:W-:Y:S02]  /*2fd0*/  PRMT R141, RZ, 0x7610, R141 ;  /* 0x00007610ff8d7816 */ /* 0x000fe4000000008d */
        /* <DEDUP_REMOVED lines=14> */
[----:B------:R-:W-:-:S03]  /*30c0*/  PRMT R161, RZ, 0x7610, R161 ;  /* 0x00007610ffa17816 */ /* 0x000fc600000000a1 */
[----:B------:R-:W5:Y:S04]  /*30d0*/  @P4 LDG.E.U16 R141, desc[UR22][R56.64] ;  /* 0x00000016388d4981 */ /* 0x000f68000c1e1500 */
        /* <DEDUP_REMOVED lines=9> */
[----:B------:R-:W5:Y:S01]  /*3170*/  @P4 LDG.E.U16 R161, desc[UR22][R76.64] ;  /* 0x000000164ca14981 */ /* 0x000f62000c1e1500 */
[----:B------:R-:W-:Y:S01]  /*3180*/  SHF.R.S32.HI R24, RZ, 0x6, R0 ;  /* 0x00000006ff187819 */ /* 0x000fe20000011400 */
[----:B------:R-:W-:-:S03]  /*3190*/  IMAD.SHL.U32 R101, R0, 0x2, RZ ;  /* 0x0000000200657824 */ /* 0x000fc600078e00ff */
[----:B------:R-:W-:Y:S02]  /*31a0*/  SGXT R24, R24, 0x1 ;  /* 0x000000011818781a */ /* 0x000fe40000000200 */
[----:B------:R-:W-:Y:S02]  /*31b0*/  SHF.R.S32.HI R26, RZ, 0x1f, R3 ;  /* 0x0000001fff1a7819 */ /* 0x000fe40000011403 */
[----:B------:R-:W-:Y:S02]  /*31c0*/  LOP3.LUT R24, R24, 0x90, RZ, 0xc0, !PT ;  /* 0x0000009018187812 */ /* 0x000fe400078ec0ff */
[----:B------:R-:W-:Y:S02]  /*31d0*/  SHF.L.U64.HI R3, R3, 0x1, R26 ;  /* 0x0000000103037819 */ /* 0x000fe4000001021a */
[----:B------:R-:W-:Y:S02]  /*31e0*/  LOP3.LUT R101, R24, 0x7e, R101, 0x78, !PT ;  /* 0x0000007e18657812 */ /* 0x000fe400078e7865 */
[----:B------:R-:W-:-:S02]  /*31f0*/  SHF.R.S32.HI R24, RZ, 0x1f, R91 ;  /* 0x0000001fff187819 */ /* 0x000fc4000001145b */
[----:B------:R-:W-:Y:S01]  /*3200*/  LEA R90, P2, R91, R2, 0x1 ;  /* 0x000000025b5a7211 */ /* 0x000fe200078408ff */
[----:B------:R-:W-:-:S04]  /*3210*/  @!UP2 UIADD3 UR4, UPT, UPT, -UR7, 0x100000, URZ ;  /* 0x001000000704a890 */ /* 0x000fc8000fffe1ff */
[----:B------:R-:W-:Y:S02]  /*3220*/  @!UP2 USHF.L.U32 UR5, UR4, 0xb, URZ ;  /* 0x0000000b0405a899 */ /* 0x000fe400080006ff */
[----:B------:R-:W-:Y:S01]  /*3230*/  @!UP2 USHF.L.U32 UR4, UR4, 0x1, URZ ;  /* 0x000000010404a899 */ /* 0x000fe200080006ff */
[----:B------:R-:W-:Y:S02]  /*3240*/  LEA.HI.X R91, R91, R3, R24, 0x1, P2 ;  /* 0x000000035b5b7211 */ /* 0x000fe400010f0c18 */
[----:B------:R-:W-:Y:S02]  /*3250*/  SHF.R.S32.HI R102, RZ, 0x1f, R99 ;  /* 0x0000001fff667819 */ /* 0x000fe40000011463 */
[----:B------:R-:W-:Y:S01]  /*3260*/  LEA R106, P2, R99, R2, 0x1 ;  /* 0x00000002636a7211 */ /* 0x000fe200078408ff */
[----:B------:R-:W-:-:S03]  /*3270*/  VOTEU.ALL UP1, P6 ;  /* 0x0000000000ff7886 */ /* 0x000fc60003020000 */
[----:B------:R-:W-:Y:S02]  /*3280*/  LEA.HI.X R102, R99, R3, R102, 0x1, P2 ;  /* 0x0000000363667211 */ /* 0x000fe400010f0c66 */
[----:B------:R-:W-:Y:S01]  /*3290*/  LOP3.LUT R99, R111, 0x16, RZ, 0xfc, !PT ;  /* 0x000000166f637812 */ /* 0x000fe200078efcff */
[----:B------:R0:W1:Y:S01]  /*32a0*/  @!UP1 SYNCS.EXCH.64 URZ, [UR13+0x6008], UR4 ;  /* 0x006008040dff95b2 */ /* 0x0000620008000100 */
[----:B------:R-:W-:Y:S02]  /*32b0*/  LOP3.LUT R100, R101, 0x20, RZ, 0x3c, !PT ;  /* 0x0000002065647812 */ /* 0x000fe400078e3cff */
[----:B------:R-:W-:Y:S01]  /*32c0*/  SHF.R.S32.HI R28, RZ, 0x1f, R104 ;  /* 0x0000001fff1c7819 */ /* 0x000fe20000011468 */
[----:B------:R-:W-:Y:S01]  /*32d0*/  IMAD R30, R99, R86, RZ ;  /* 0x00000056631e7224 */ /* 0x000fe200078e02ff */
[----:B------:R-:W-:Y:S02]  /*32e0*/  SHF.R.S32.HI R26, RZ, 0x1f, R89 ;  /* 0x0000001fff1a7819 */ /* 0x000fe40000011459 */
[----:B------:R-:W-:-:S02]  /*32f0*/  LEA R140, P0, R104, R2, 0x1 ;  /* 0x00000002688c7211 */ /* 0x000fc400078008ff */
[----:B------:R-:W-:Y:S01]  /*3300*/  LEA R88, P1, R89, R2, 0x1 ;  /* 0x0000000259587211 */ /* 0x000fe200078208ff */
[----:B---3--:R3:W-:Y:S01]  /*3310*/  STS.U16 [R101+UR13+0x400], R12 ;  /* 0x0004000c65007988 */ /* 0x0087e2000800040d */
[-C--:B------:R-:W-:Y:S01]  /*3320*/  LEA.HI.X R104, R104, R3.reuse, R28, 0x1, P0 ;  /* 0x0000000368687211 */ /* 0x080fe200000f0c1c */
[----:B------:R-:W-:Y:S01]  /*3330*/  IMAD R9, R9, R86, RZ ;  /* 0x0000005609097224 */ /* 0x000fe200078e02ff */
[----:B------:R-:W-:Y:S01]  /*3340*/  LEA.HI.X R89, R89, R3, R26, 0x1, P1 ;  /* 0x0000000359597211 */ /* 0x000fe200008f0c1a */
[----:B------:R0:W-:Y:S01]  /*3350*/  STS.U16 [R101+UR13+0x800], R14 ;  /* 0x0008000e65007988 */ /* 0x0001e2000800040d */
[----:B------:R-:W-:-:S03]  /*3360*/  LEA R92, P0, R93, R2, 0x1 ;  /* 0x000000025d5c7211 */ /* 0x000fc600078008ff */
[----:B------:R-:W-:Y:S01]  /*3370*/  STS.U16 [R101+UR13+0xc00], R16 ;  /* 0x000c001065007988 */ /* 0x000fe2000800040d */
[----:B------:R-:W-:-:S03]  /*3380*/  LEA R94, P1, R95, R2, 0x1 ;  /* 0x000000025f5e7211 */ /* 0x000fc600078208ff */
[----:B------:R-:W-:Y:S01]  /*3390*/  STS.U16 [R101+UR13+0x1000], R18 ;  /* 0x0010001265007988 */ /* 0x000fe2000800040d */
[----:B---3--:R-:W-:-:S03]  /*33a0*/  SHF.R.S32.HI R12, RZ, 0x1f, R93 ;  /* 0x0000001fff0c7819 */ /* 0x008fc6000001145d */
[----:B------:R-:W-:Y:S01]  /*33b0*/  STS.U16 [R101+UR13+0x1400], R20 ;  /* 0x0014001465007988 */ /* 0x000fe2000800040d */
[----:B0-----:R-:W-:-:S03]  /*33c0*/  SHF.R.S32.HI R14, RZ, 0x1f, R95 ;  /* 0x0000001fff0e7819 */ /* 0x001fc6000001145f */
[----:B------:R-:W-:Y:S01]  /*33d0*/  STS.U16 [R101+UR13+0x1800], R22 ;  /* 0x0018001665007988 */ /* 0x000fe2000800040d */
[----:B------:R-:W-:-:S03]  /*33e0*/  IMAD R5, R5, R86, RZ ;  /* 0x0000005605057224 */ /* 0x000fc600078e02ff */
[----:B--2---:R-:W-:Y:S01]  /*33f0*/  STS.U16 [R101+UR13], R10 ;  /* 0x0000000a65007988 */ /* 0x004fe2000800040d */
[----:B------:R-:W-:-:S03]  /*3400*/  IMAD R21, R21, R86, RZ ;  /* 0x0000005615157224 */ /* 0x000fc600078e02ff */
[----:B------:R-:W-:Y:S04]  /*3410*/  STS.U16 [R101+UR13+0x1c00], R8 ;  /* 0x001c000865007988 */ /* 0x000fe8000800040d */
[----:B----4-:R0:W-:Y:S01]  /*3420*/  STS.U16 [R100+UR13+0x1100], R37 ;  /* 0x0011002564007988 */ /* 0x0101e2000800040d */
[-C--:B------:R-:W-:Y:S01]  /*3430*/  LEA.HI.X R93, R93, R3.reuse, R12, 0x1, P0 ;  /* 0x000000035d5d7211 */ /* 0x080fe200000f0c0c */
[----:B------:R-:W-:Y:S01]  /*3440*/  IMAD R11, R11, R86, RZ ;  /* 0x000000560b0b7224 */ /* 0x000fe200078e02ff */
[----:B------:R-:W-:Y:S01]  /*3450*/  LEA.HI.X R95, R95, R3, R14, 0x1, P1 ;  /* 0x000000035f5f7211 */ /* 0x000fe200008f0c0e */
[----:B------:R2:W-:Y:S01]  /*3460*/  STS.U16 [R100+UR13+0x900], R33 ;  /* 0x0009002164007988 */ /* 0x0005e2000800040d */
[----:B0-----:R-:W-:-:S03]  /*3470*/  IMAD.SHL.U32 R37, R30, 0x2, RZ ;  /* 0x000000021e257824 */ /* 0x001fc600078e00ff */
[----:B-----5:R0:W-:Y:S01]  /*3480*/  STS.U16 [R100+UR13+0x500], R31 ;  /* 0x0005001f64007988 */ /* 0x0201e2000800040d */
[----:B------:R-:W-:-:S03]  /*3490*/  IMAD.HI R30, R30, 0x2, RZ ;  /* 0x000000021e1e7827 */ /* 0x000fc600078e02ff */
[----:B------:R3:W-:Y:S01]  /*34a0*/  STS.U16 [R100+UR13+0xd00], R35 ;  /* 0x000d002364007988 */ /* 0x0007e2000800040d */
[----:B--2---:R-:W-:Y:S01]  /*34b0*/  IMAD.SHL.U32 R33, R9, 0x2, RZ ;  /* 0x0000000209217824 */ /* 0x004fe200078e00ff */
[--C-:B------:R-:W-:Y:S01]  /*34c0*/  IADD3 R36, P0, P1, R37, UR18, R2.reuse ;  /* 0x0000001225247c10 */ /* 0x100fe2000f91e002 */
[-C--:B------:R-:W-:Y:S02]  /*34d0*/  IMAD R7, R7, R86.reuse, RZ ;  /* 0x0000005607077224 */ /* 0x080fe400078e02ff */
[-C--:B------:R-:W-:Y:S02]  /*34e0*/  IMAD R18, R23, R86.reuse, RZ ;  /* 0x0000005617127224 */ /* 0x080fe400078e02ff */
[----:B0-----:R-:W-:Y:S02]  /*34f0*/  IMAD.SHL.U32 R31, R21, 0x2, RZ ;  /* 0x00000002151f7824 */ /* 0x001fe400078e00ff */
[----:B---3--:R-:W-:Y:S01]  /*3500*/  IMAD.SHL.U32 R35, R5, 0x2, RZ ;  /* 0x0000000205237824 */ /* 0x008fe200078e00ff */
[--C-:B------:R-:W-:Y:S01]  /*3510*/  IADD3 R32, P2, P3, R33, UR18, R2.reuse ;  /* 0x0000001221207c10 */ /* 0x100fe2000fb5e002 */
[----:B------:R-:W-:Y:S01]  /*3520*/  IMAD R16, R27, R86, RZ ;  /* 0x000000561b107224 */ /* 0x000fe200078e02ff */
[----:B------:R-:W-:Y:S01]  /*3530*/  IADD3.X R37, PT, PT, R30, UR19, R3, P0, P1 ;  /* 0x000000131e257c10 */ /* 0x000fe200087e2403 */
[----:B------:R-:W-:Y:S01]  /*3540*/  IMAD.HI R26, R9, 0x2, RZ ;  /* 0x00000002091a7827 */ /* 0x000fe200078e02ff */
[----:B------:R-:W-:-:S02]  /*3550*/  IADD3 R34, P4, P5, R35, UR18, R2 ;  /* 0x0000001223227c10 */ /* 0x000fc4000fd9e002 */
[----:B------:R-:W-:Y:S01]  /*3560*/  IADD3 R30, P0, P1, R31, UR18, R2 ;  /* 0x000000121f1e7c10 */ /* 0x000fe2000f91e002 */
[----:B------:R-:W-:Y:S02]  /*3570*/  IMAD R10, R25, R86, RZ ;  /* 0x00000056190a7224 */ /* 0x000fe400078e02ff */
[----:B------:R-:W-:Y:S01]  /*3580*/  IMAD.HI R28, R5, 0x2, RZ ;  /* 0x00000002051c7827 */ /* 0x000fe200078e02ff */
[----:B------:R0:W-:Y:S03]  /*3590*/  STS.U16 [R100+UR13+0x1500], R4 ;  /* 0x0015000464007988 */ /* 0x0001e6000800040d */
[----:B------:R-:W-:-:S04]  /*35a0*/  IMAD.HI R24, R21, 0x2, RZ ;  /* 0x0000000215187827 */ /* 0x000fc800078e02ff */
[----:B------:R-:W-:Y:S02]  /*35b0*/  IMAD.SHL.U32 R27, R11, 0x2, RZ ;  /* 0x000000020b1b7824 */ /* 0x000fe400078e00ff */
[-C--:B------:R-:W-:Y:S02]  /*35c0*/  IMAD R13, R13, R86.reuse, RZ ;  /* 0x000000560d0d7224 */ /* 0x080fe400078e02ff */
[-C--:B0-----:R-:W-:Y:S02]  /*35d0*/  IMAD R4, R29, R86.reuse, RZ ;  /* 0x000000561d047224 */ /* 0x081fe400078e02ff */
[----:B------:R-:W-:Y:S02]  /*35e0*/  IMAD.SHL.U32 R29, R7, 0x2, RZ ;  /* 0x00000002071d7824 */ /* 0x000fe400078e00ff */
[----:B------:R-:W-:Y:S02]  /*35f0*/  IMAD.SHL.U32 R25, R18, 0x2, RZ ;  /* 0x0000000212197824 */ /* 0x000fe400078e00ff */
[----:B------:R-:W-:Y:S01]  /*3600*/  IMAD R12, R17, R86, RZ ;  /* 0x00000056110c7224 */ /* 0x000fe200078e02ff */
[----:B------:R0:W-:Y:S01]  /*3610*/  STS.U16 [R100+UR13+0x1900], R6 ;  /* 0x0019000664007988 */ /* 0x0001e2000800040d */
[----:B------:R-:W-:Y:S01]  /*3620*/  IMAD.HI R20, R11, 0x2, RZ ;  /* 0x000000020b147827 */ /* 0x000fe200078e02ff */
[----:B------:R-:W-:-:S02]  /*3630*/  IADD3.X R33, PT, PT, R26, UR19, R3, P2, P3 ;  /* 0x000000131a217c10 */ /* 0x000fc400097e6403 */
[--C-:B------:R-:W-:Y:S01]  /*3640*/  IADD3.X R35, PT, PT, R28, UR19, R3.reuse, P4, P5 ;  /* 0x000000131c237c10 */ /* 0x100fe2000a7ea403 */
[----:B------:R-:W-:Y:S01]  /*3650*/  IMAD.HI R22, R7, 0x2, RZ ;  /* 0x0000000207167827 */ /* 0x000fe200078e02ff */
[--C-:B------:R-:W-:Y:S02]  /*3660*/  IADD3 R26, P2, P3, R27, UR18, R2.reuse ;  /* 0x000000121b1a7c10 */ /* 0x100fe4000fb5e002 */
[----:B------:R-:W-:Y:S01]  /*3670*/  IADD3.X R31, PT, PT, R24, UR19, R3, P0, P1 ;  /* 0x00000013181f7c10 */ /* 0x000fe200087e2403 */
[----:B------:R-:W-:Y:S01]  /*3680*/  IMAD.HI R18, R18, 0x2, RZ ;  /* 0x0000000212127827 */ /* 0x000fe200078e02ff */
[--C-:B------:R-:W-:Y:S02]  /*3690*/  IADD3 R28, P4, P5, R29, UR18, R2.reuse ;  /* 0x000000121d1c7c10 */ /* 0x100fe4000fd9e002 */
[----:B------:R-:W-:Y:S01]  /*36a0*/  IADD3 R24, P0, P1, R25, UR18, R2 ;  /* 0x0000001219187c10 */ /* 0x000fe2000f91e002 */
[----:B0-----:R-:W-:Y:S02]  /*36b0*/  IMAD R6, R19, R86, RZ ;  /* 0x0000005613067224 */ /* 0x001fe400078e02ff */
[----:B------:R-:W-:-:S02]  /*36c0*/  IMAD.SHL.U32 R21, R13, 0x2, RZ ;  /* 0x000000020d157824 */ /* 0x000fc400078e00ff */
[----:B------:R-:W-:Y:S02]  /*36d0*/  IMAD R8, R15, R86, RZ ;  /* 0x000000560f087224 */ /* 0x000fe400078e02ff */
[----:B------:R-:W-:Y:S02]  /*36e0*/  IMAD.SHL.U32 R23, R16, 0x2, RZ ;  /* 0x0000000210177824 */ /* 0x000fe400078e00ff */
[----:B------:R-:W-:Y:S01]  /*36f0*/  IMAD.SHL.U32 R19, R12, 0x2, RZ ;  /* 0x000000020c137824 */ /* 0x000fe200078e00ff */
[--C-:B------:R-:W-:Y:S01]  /*3700*/  IADD3.X R27, PT, PT, R20, UR19, R3.reuse, P2, P3 ;  /* 0x00000013141b7c10 */ /* 0x100fe200097e6403 */
[----:B------:R-:W-:Y:S01]  /*3710*/  IMAD.HI R14, R13, 0x2, RZ ;  /* 0x000000020d0e7827 */ /* 0x000fe200078e02ff */
[--C-:B------:R-:W-:Y:S02]  /*3720*/  IADD3.X R29, PT, PT, R22, UR19, R3.reuse, P4, P5 ;  /* 0x00000013161d7c10 */ /* 0x100fe4000a7ea403 */
[----:B------:R-:W-:Y:S01]  /*3730*/  IADD3 R20, P3, P2, R21, UR18, R2 ;  /* 0x0000001215147c10 */ /* 0x000fe2000fa7e002 */
[----:B------:R-:W-:Y:S01]  /*3740*/  IMAD.HI R16, R16, 0x2, RZ ;  /* 0x0000000210107827 */ /* 0x000fe200078e02ff */
[----:B------:R-:W-:-:S02]  /*3750*/  IADD3.X R25, PT, PT, R18, UR19, R3, P0, P1 ;  /* 0x0000001312197c10 */ /* 0x000fc400087e2403 */
[--C-:B------:R-:W-:Y:S01]  /*3760*/  IADD3 R22, P4, P5, R23, UR18, R2.reuse ;  /* 0x0000001217167c10 */ /* 0x100fe2000fd9e002 */
[----:B------:R-:W-:Y:S01]  /*3770*/  IMAD.HI R12, R12, 0x2, RZ ;  /* 0x000000020c0c7827 */ /* 0x000fe200078e02ff */
[----:B------:R-:W-:-:S03]  /*3780*/  IADD3 R18, P0, P1, R19, UR18, R2 ;  /* 0x0000001213127c10 */ /* 0x000fc6000f91e002 */
[----:B------:R-:W-:Y:S02]  /*3790*/  IMAD.SHL.U32 R15, R8, 0x2, RZ ;  /* 0x00000002080f7824 */ /* 0x000fe400078e00ff */
[----:B------:R-:W-:Y:S02]  /*37a0*/  IMAD.SHL.U32 R17, R10, 0x2, RZ ;  /* 0x000000020a117824 */ /* 0x000fe400078e00ff */
[----:B------:R-:W-:Y:S02]  /*37b0*/  IMAD.SHL.U32 R13, R6, 0x2, RZ ;  /* 0x00000002060d7824 */ /* 0x000fe400078e00ff */
[-C--:B------:R-:W-:Y:S02]  /*37c0*/  IMAD R98, R103, R86.reuse, RZ ;  /* 0x0000005667627224 */ /* 0x080fe400078e02ff */
[----:B------:R-:W-:Y:S01]  /*37d0*/  IMAD R5, R109, R86, RZ ;  /* 0x000000566d057224 */ /* 0x000fe200078e02ff */
[--C-:B------:R-:W-:Y:S01]  /*37e0*/  IADD3.X R21, PT, PT, R14, UR19, R3.reuse, P3, P2 ;  /* 0x000000130e157c10 */ /* 0x100fe20009fe4403 */
[----:B------:R-:W-:Y:S01]  /*37f0*/  IMAD.HI R8, R8, 0x2, RZ ;  /* 0x0000000208087827 */ /* 0x000fe200078e02ff */
[----:B------:R-:W-:-:S02]  /*3800*/  IADD3.X R23, PT, PT, R16, UR19, R3, P4, P5 ;  /* 0x0000001310177c10 */ /* 0x000fc4000a7ea403 */
[--C-:B------:R-:W-:Y:S01]  /*3810*/  IADD3 R14, P3, P2, R15, UR18, R2.reuse ;  /* 0x000000120f0e7c10 */ /* 0x100fe2000fa7e002 */
[----:B------:R-:W-:Y:S01]  /*3820*/  IMAD.HI R10, R10, 0x2, RZ ;  /* 0x000000020a0a7827 */ /* 0x000fe200078e02ff */
[----:B------:R-:W-:Y:S02]  /*3830*/  IADD3.X R19, PT, PT, R12, UR19, R3, P0, P1 ;  /* 0x000000130c137c10 */ /* 0x000fe400087e2403 */
[--C-:B------:R-:W-:Y:S01]  /*3840*/  IADD3 R16, P5, P4, R17, UR18, R2.reuse ;  /* 0x0000001211107c10 */ /* 0x100fe2000fcbe002 */
[----:B------:R-:W-:Y:S01]  /*3850*/  IMAD.HI R6, R6, 0x2, RZ ;  /* 0x0000000206067827 */ /* 0x000fe200078e02ff */
[----:B------:R-:W-:-:S03]  /*3860*/  IADD3 R12, P0, P1, R13, UR18, R2 ;  /* 0x000000120d0c7c10 */ /* 0x000fc6000f91e002 */
[----:B------:R-:W-:Y:S02]  /*3870*/  IMAD.SHL.U32 R9, R98, 0x2, RZ ;  /* 0x0000000262097824 */ /* 0x000fe400078e00ff */
[----:B------:R-:W-:Y:S02]  /*3880*/  IMAD.SHL.U32 R11, R4, 0x2, RZ ;  /* 0x00000002040b7824 */ /* 0x000fe400078e00ff */
[----:B------:R-:W-:Y:S02]  /*3890*/  IMAD.SHL.U32 R7, R5, 0x2, RZ ;  /* 0x0000000205077824 */ /* 0x000fe400078e00ff */
[----:B------:R-:W-:Y:S01]  /*38a0*/  IMAD R108, R107, R86, RZ ;  /* 0x000000566b6c7224 */ /* 0x000fe200078e02ff */
[--C-:B------:R-:W-:Y:S01]  /*38b0*/  IADD3.X R15, PT, PT, R8, UR19, R3.reuse, P3, P2 ;  /* 0x00000013080f7c10 */ /* 0x100fe20009fe4403 */
[----:B------:R-:W-:Y:S01]  /*38c0*/  IMAD.HI R4, R4, 0x2, RZ ;  /* 0x0000000204047827 */ /* 0x000fe200078e02ff */
[--C-:B------:R-:W-:Y:S02]  /*38d0*/  IADD3.X R17, PT, PT, R10, UR19, R3.reuse, P5, P4 ;  /* 0x000000130a117c10 */ /* 0x100fe4000afe8403 */
[--C-:B------:R-:W-:Y:S01]  /*38e0*/  IADD3 R8, P3, P2, R9, UR18, R2.reuse ;  /* 0x0000001209087c10 */ /* 0x100fe2000fa7e002 */
[----:B------:R-:W-:Y:S01]  /*38f0*/  IMAD.SHL.U32 R9, R108, 0x2, RZ ;  /* 0x000000026c097824 */ /* 0x000fe200078e00ff */
[----:B------:R-:W-:Y:S01]  /*3900*/  IADD3.X R13, PT, PT, R6, UR19, R3, P0, P1 ;  /* 0x00000013060d7c10 */ /* 0x000fe200087e2403 */
[----:B------:R-:W-:Y:S01]  /*3910*/  IMAD.HI R98, R98, 0x2, RZ ;  /* 0x0000000262627827 */ /* 0x000fe200078e02ff */
[----:B------:R-:W-:-:S02]  /*3920*/  IADD3 R10, P4, P5, R11, UR18, R2 ;  /* 0x000000120b0a7c10 */ /* 0x000fc4000fd9e002 */
[--C-:B------:R-:W-:Y:S01]  /*3930*/  IADD3 R6, P1, P0, R7, UR18, R2.reuse ;  /* 0x0000001207067c10 */ /* 0x100fe2000f83e002 */
[----:B------:R-:W-:Y:S01]  /*3940*/  IMAD R7, R105, R86, RZ ;  /* 0x0000005669077224 */ /* 0x000fe200078e02ff */
[--C-:B------:R-:W-:Y:S02]  /*3950*/  IADD3.X R11, PT, PT, R4, UR19, R3.reuse, P4, P5 ;  /* 0x00000013040b7c10 */ /* 0x100fe4000a7ea403 */
[----:B------:R-:W-:Y:S01]  /*3960*/  IADD3 R4, P4, P5, R9, UR18, R2 ;  /* 0x0000001209047c10 */ /* 0x000fe2000fd9e002 */
[----:B------:R-:W-:Y:S01]  /*3970*/  IMAD.SHL.U32 R156, R7, 0x2, RZ ;  /* 0x00000002079c7824 */ /* 0x000fe200078e00ff */
[----:B------:R-:W-:Y:S01]  /*3980*/  IADD3.X R9, PT, PT, R98, UR19, R3, P3, P2 ;  /* 0x0000001362097c10 */ /* 0x000fe20009fe4403 */
[----:B------:R-:W-:-:S04]  /*3990*/  IMAD.HI R98, R5, 0x2, RZ ;  /* 0x0000000205627827 */ /* 0x000fc800078e02ff */
[----:B------:R-:W-:Y:S01]  /*39a0*/  IMAD.HI R108, R108, 0x2, RZ ;  /* 0x000000026c6c7827 */ /* 0x000fe200078e02ff */
[----:B------:R-:W-:-:S03]  /*39b0*/  IADD3 R2, P2, P3, R156, UR18, R2 ;  /* 0x000000129c027c10 */ /* 0x000fc6000fb5e002 */
[----:B------:R-:W-:Y:S01]  /*39c0*/  IMAD.HI R156, R7, 0x2, RZ ;  /* 0x00000002079c7827 */ /* 0x000fe200078e02ff */
[--C-:B------:R-:W-:Y:S02]  /*39d0*/  IADD3.X R7, PT, PT, R98, UR19, R3.reuse, P1, P0 ;  /* 0x0000001362077c10 */ /* 0x100fe40008fe0403 */
[----:B------:R-:W-:Y:S02]  /*39e0*/  IADD3.X R5, PT, PT, R108, UR19, R3, P4, P5 ;  /* 0x000000136c057c10 */ /* 0x000fe4000a7ea403 */
[C---:B------:R-:W-:Y:S02]  /*39f0*/  LOP3.LUT R98, R101.reuse, 0x40, RZ, 0x3c, !PT ;  /* 0x0000004065627812 */ /* 0x040fe400078e3cff */
[----:B------:R-:W-:Y:S01]  /*3a00*/  LOP3.LUT R108, R101, 0x60, RZ, 0x3c, !PT ;  /* 0x00000060656c7812 */ /* 0x000fe200078e3cff */
[----:B------:R-:W-:Y:S04]  /*3a10*/  STS.U16 [R100+UR13+0x1d00], R152 ;  /* 0x001d009864007988 */ /* 0x000fe8000800040d */
        /* <DEDUP_REMOVED lines=10> */
[----:B------:R0:W-:Y:S04]  /*3ac0*/  STS.U16 [R108+UR13+0x1300], R115 ;  /* 0x001300736c007988 */ /* 0x0001e8000800040d */
[----:B------:R2:W-:Y:S04]  /*3ad0*/  STS.U16 [R108+UR13+0x1b00], R117 ;  /* 0x001b00756c007988 */ /* 0x0005e8000800040d */
        /* <DEDUP_REMOVED lines=20> */
[----:B------:R4:W-:Y:S01]  /*3c20*/  STS.U16 [R108+UR13+0x4f00], R161 ;  /* 0x004f00a16c007988 */ /* 0x0009e2000800040d */
[----:B-1----:R1:W-:Y:S06]  /*3c30*/  MEMBAR.ALL.CTA ;  /* 0x0000000000007992 */ /* 0x0023ec0000008000 */
[----:B-1----:R-:W1:Y:S01]  /*3c40*/  FENCE.VIEW.ASYNC.S ;  /* 0x00000000000073c6 */ /* 0x002e620000000000 */
[----:B------:R-:W-:-:S02]  /*3c50*/  UIADD3 UR11, UPT, UPT, UR13, 0x5000, URZ ;  /* 0x000050000d0b7890 */ /* 0x000fc4000fffe0ff */
[----:B------:R-:W-:Y:S02]  /*3c60*/  UISETP.NE.U32.AND UP1, UPT, UR14, URZ, UPT ;  /* 0x000000ff0e00728c */ /* 0x000fe4000bf25070 */
[----:B------:R-:W-:Y:S02]  /*3c70*/  USHF.R.U32.HI UR11, URZ, 0x4, UR11 ;  /* 0x00000004ff0b7899 */ /* 0x000fe4000801160b */
[----:B------:R-:W-:Y:S02]  /*3c80*/  USHF.R.S32.HI UR14, URZ, 0x1f, UR28 ;  /* 0x0000001fff0e7899 */ /* 0x000fe4000801141c */
[----:B------:R-:W-:Y:S02]  /*3c90*/  UIADD3 UR7, UPT, UPT, UR13, 0x2000, URZ ;  /* 0x000020000d077890 */ /* 0x000fe4000fffe0ff */
[----:B------:R-:W-:Y:S02]  /*3ca0*/  USGXT.U32 UR16, UR11, 0xe ;  /* 0x0000000e0b10789a */ /* 0x000fe40008000000 */
[----:B------:R-:W-:-:S02]  /*3cb0*/  ULEA.HI UR14, UR14, UR28, URZ, 0x6 ;  /* 0x0000001c0e0e7291 */ /* 0x000fc4000f8f30ff */
[----:B------:R-:W-:Y:S02]  /*3cc0*/  USHF.R.U32.HI UR15, URZ, 0x4, UR7 ;  /* 0x00000004ff0f7899 */ /* 0x000fe40008011607 */
[----:B------:R-:W-:Y:S02]  /*3cd0*/  UIADD3 UR26, UP3, UPT, UR16, 0x2, URZ ;  /* 0x00000002101a7890 */ /* 0x000fe4000ff7e0ff */
[----:B------:R-:W-:Y:S01]  /*3ce0*/  USHF.R.S32.HI UR7, URZ, 0x6, UR14 ;  /* 0x00000006ff077899 */ /* 0x000fe2000801140e */
[----:B------:R-:W-:Y:S01]  /*3cf0*/  UMOV UR6, URZ ;  /* 0x000000ff00067c82 */ /* 0x000fe20008000000 */
[----:B------:R-:W-:Y:S02]  /*3d00*/  USGXT.U32 UR14, UR15, 0xe ;  /* 0x0000000e0f0e789a */ /* 0x000fe40008000000 */
[----:B------:R-:W-:Y:S01]  /*3d10*/  UIADD3.X UR27, UPT, UPT, UR6, 0x40004040, URZ, UP3, !UPT ;  /* 0x40004040061b7890 */ /* 0x000fe20009ffe4ff */
[----:B0-----:R-:W-:Y:S01]  /*3d20*/  IMAD.SHL.U32 R115, R86, 0x40, RZ ;  /* 0x0000004056737824 */ /* 0x001fe200078e00ff */
[----:B------:R-:W-:Y:S01]  /*3d30*/  UISETP.LT.OR UP3, UPT, UR28, 0x40, UP1 ;  /* 0x000000401c00788c */ /* 0x000fe20008f61670 */
[----:B------:R-:W-:Y:S01]  /*3d40*/  IADD3 R86, P0, PT, R140, UR18, RZ ;  /* 0x000000128c567c10 */ /* 0x000fe2000ff1e0ff */
[----:B------:R-:W-:-:S02]  /*3d50*/  UIADD3 UR24, UP2, UPT, UR14, 0x80, URZ ;  /* 0x000000800e187890 */ /* 0x000fc4000ff5e0ff */
[----:B------:R-:W-:Y:S01]  /*3d60*/  UISETP.LT.AND UP4, UPT, UR7, 0x1, UPT ;  /* 0x000000010700788c */ /* 0x000fe2000bf81270 */
[----:B------:R-:W-:Y:S01]  /*3d70*/  UMOV UR5, URZ ;  /* 0x000000ff00057c82 */ /* 0x000fe20008000000 */
[----:B--2---:R-:W-:Y:S01]  /*3d80*/  IMAD.SHL.U32 R117, R87, 0x40, RZ ;  /* 0x0000004057757824 */ /* 0x004fe200078e00ff */
[----:B------:R-:W-:Y:S01]  /*3d90*/  UIADD3.X UR25, UPT, UPT, UR5, 0x40004040, URZ, UP2, !UPT ;  /* 0x4000404005197890 */ /* 0x000fe200097fe4ff */
[----:B------:R-:W-:Y:S01]  /*3da0*/  IADD3.X R3, PT, PT, R156, UR19, R3, P2, P3 ;  /* 0x000000139c037c10 */ /* 0x000fe200097e6403 */
[----:B------:R-:W-:Y:S01]  /*3db0*/  USEL UR5, UR7, 0x1, !UP4 ;  /* 0x0000000107057887 */ /* 0x000fe2000e000000 */
[----:B------:R-:W-:Y:S01]  /*3dc0*/  IADD3.X R87, PT, PT, R104, UR19, RZ, P0, !PT ;  /* 0x0000001368577c10 */ /* 0x000fe200087fe4ff */
[----:B-1----:R-:W-:Y:S01]  /*3dd0*/  BAR.SYNC.DEFER_BLOCKING 0x0 ;  /* 0x0000000000007b1d */ /* 0x002fe20000010000 */
[----:B------:R-:W-:Y:S02]  /*3de0*/  IADD3 R88, P1, PT, R88, UR18, RZ ;  /* 0x0000001258587c10 */ /* 0x000fe4000ff3e0ff */
[----:B------:R-:W-:-:S02]  /*3df0*/  IADD3 R90, P2, PT, R90, UR18, RZ ;  /* 0x000000125a5a7c10 */ /* 0x000fc4000ff5e0ff */
[----:B------:R-:W-:Y:S02]  /*3e00*/  IADD3 R92, P3, PT, R92, UR18, RZ ;  /* 0x000000125c5c7c10 */ /* 0x000fe4000ff7e0ff */
[----:B------:R-:W-:Y:S02]  /*3e10*/  IADD3 R94, P4, PT, R94, UR18, RZ ;  /* 0x000000125e5e7c10 */ /* 0x000fe4000ff9e0ff */
[----:B---3--:R-:W-:Y:S01]  /*3e20*/  IADD3 R112, P0, PT, R106, UR18, RZ ;  /* 0x000000126a707c10 */ /* 0x008fe2000ff1e0ff */
[----:B------:R-:W-:Y:S01]  /*3e30*/  UIADD3 UR11, UPT, UPT, UR5, -0x1, URZ ;  /* 0xffffffff050b7890 */ /* 0x000fe2000fffe0ff */
[----:B------:R-:W-:Y:S02]  /*3e40*/  IADD3.X R89, PT, PT, R89, UR19, RZ, P1, !PT ;  /* 0x0000001359597c10 */ /* 0x000fe40008ffe4ff */
[----:B------:R-:W-:Y:S02]  /*3e50*/  IADD3.X R91, PT, PT, R91, UR19, RZ, P2, !PT ;  /* 0x000000135b5b7c10 */ /* 0x000fe400097fe4ff */
[----:B------:R-:W-:-:S02]  /*3e60*/  IADD3.X R93, PT, PT, R93, UR19, RZ, P3, !PT ;  /* 0x000000135d5d7c10 */ /* 0x000fc40009ffe4ff */
[----:B------:R-:W-:Y:S02]  /*3e70*/  IADD3.X R95, PT, PT, R95, UR19, RZ, P4, !PT ;  /* 0x000000135f5f7c10 */ /* 0x000fe4000a7fe4ff */
[----:B------:R-:W-:Y:S01]  /*3e80*/  IADD3.X R113, PT, PT, R102, UR19, RZ, P0, !PT ;  /* 0x0000001366717c10 */ /* 0x000fe200087fe4ff */
[----:B------:R-:W-:Y:S01]  /*3e90*/  UMOV UR4, URZ ;  /* 0x000000ff00047c82 */ /* 0x000fe20008000000 */
[----:B------:R-:W-:Y:S01]  /*3ea0*/  UISETP.NE.U32.AND UP2, UPT, UR11, URZ, UPT ;  /* 0x000000ff0b00728c */ /* 0x000fe2000bf45070 */
[----:B----4-:R-:W-:Y:S10]  /*3eb0*/  BRA.U UP3, `(.L_x_6) ;  /* 0x0000000103847547 */ /* 0x010ff4000b800000 */
[----:B------:R-:W-:Y:S02]  /*3ec0*/  UIADD3 UR5, UPT, UPT, UR13, 0x4000, URZ ;  /* 0x000040000d057890 */ /* 0x000fe4000fffe0ff */
[----:B------:R-:W-:Y:S02]  /*3ed0*/  USHF.R.U32.HI UR18, URZ, 0x4, UR13 ;  /* 0x00000004ff127899 */ /* 0x000fe4000801160d */
[----:B------:R-:W-:Y:S02]  /*3ee0*/  USHF.R.U32.HI UR5, URZ, 0x4, UR5 ;  /* 0x00000004ff057899 */ /* 0x000fe40008011605 */
[----:B------:R-:W-:Y:S02]  /*3ef0*/  USGXT.U32 UR18, UR18, 0xe ;  /* 0x0000000e1212789a */ /* 0x000fe40008000000 */
[----:B------:R-:W-:Y:S02]  /*3f00*/  USGXT.U32 UR20, UR5, 0xe ;  /* 0x0000000e0514789a */ /* 0x000fe40008000000 */
[----:B------:R-:W-:-:S02]  /*3f10*/  UIADD3 UR38, UP3, UPT, UR18, 0x80, URZ ;  /* 0x0000008012267890 */ /* 0x000fc4000ff7e0ff */
[----:B------:R-:W-:Y:S01]  /*3f20*/  UIADD3 UR40, UP4, UPT, UR20, 0x2, URZ ;  /* 0x0000000214287890 */ /* 0x000fe2000ff9e0ff */
[----:B------:R-:W-:Y:S01]  /*3f30*/  UMOV UR5, URZ ;  /* 0x000000ff00057c82 */ /* 0x000fe20008000000 */
[----:B------:R-:W-:Y:S01]  /*3f40*/  UMOV UR42, 0x0 ;  /* 0x00000000002a7882 */ /* 0x000fe20000000000 */
[----:B------:R-:W-:Y:S02]  /*3f50*/  UIADD3.X UR39, UPT, UPT, UR5, 0x40004040, URZ, UP3, !UPT ;  /* 0x4000404005277890 */ /* 0x000fe40009ffe4ff */
[----:B------:R-:W-:Y:S02]  /*3f60*/  UIADD3.X UR41, UPT, UPT, UR5, 0x40004040, URZ, UP4, !UPT ;  /* 0x4000404005297890 */ /* 0x000fe4000a7fe4ff */
[----:B------:R-:W-:Y:S02]  /*3f70*/  UIADD3.64 UR30, UPT, UPT, UR38, 0x80, URZ ;  /* 0x00000080261e7897 */ /* 0x000fe4000fffe0ff */
[----:B------:R-:W-:Y:S02]  /*3f80*/  UIADD3.64 UR32, UPT, UPT, UR40, 0x2, URZ ;  /* 0x0000000228207897 */ /* 0x000fe4000fffe0ff */
[----:B------:R-:W-:-:S02]  /*3f90*/  UIADD3.64 UR34, UPT, UPT, UR38, 0x100, URZ ;  /* 0x0000010026227897 */ /* 0x000fc4000fffe0ff */
[----:B------:R-:W-:Y:S01]  /*3fa0*/  UIADD3.64 UR36, UPT, UPT, UR40, 0x4, URZ ;  /* 0x0000000428247897 */ /* 0x000fe2000fffe0ff */
[----:B------:R-:W-:Y:S01]  /*3fb0*/  UMOV UR43, 0x4088490 ;  /* 0x04088490002b7882 */ /* 0x000fe20000000000 */
[----:B------:R-:W-:Y:S01]  /*3fc0*/  UMOV UR19, 0x40004040 ;  /* 0x4000404000137882 */ /* 0x000fe20000000000 */
[----:B------:R-:W-:Y:S01]  /*3fd0*/  UMOV UR21, 0x40004040 ;  /* 0x4000404000157882 */ /* 0x000fe20000000000 */
[----:B------:R-:W-:Y:S01]  /*3fe0*/  UMOV UR44, 0x0 ;  /* 0x00000000002c7882 */ /* 0x000fe20000000000 */
[----:B------:R-:W-:Y:S01]  /*3ff0*/  UMOV UR45, 0x4088490 ;  /* 0x04088490002d7882 */ /* 0x000fe20000000000 */
[----:B------:R-:W-:Y:S01]  /*4000*/  UMOV UR46, 0x0 ;  /* 0x00000000002e7882 */ /* 0x000fe20000000000 */
[----:B------:R-:W-:Y:S01]  /*4010*/  UMOV UR47, 0x4088490 ;  /* 0x04088490002f7882 */ /* 0x000fe20000000000 */
[----:B------:R-:W-:Y:S01]  /*4020*/  UMOV UR6, UR10 ;  /* 0x0000000a00067c82 */ /* 0x000fe20008000000 */
[----:B------:R-:W-:Y:S01]  /*4030*/  UMOV UR7, URZ ;  /* 0x000000ff00077c82 */ /* 0x000fe20008000000 */
[----:B------:R0:W-:Y:S01]  /*4040*/  UTCHMMA gdesc[UR18], gdesc[UR20], tmem[UR12], tmem[UR42], idesc[UR43], !UPT ;  /* 0x00ff2a14120075ea */ /* 0x0001e2000f80000c */
[----:B------:R-:W-:Y:S01]  /*4050*/  UMOV UR48, 0x0 ;  /* 0x0000000000307882 */ /* 0x000fe20000000000 */
[----:B------:R-:W-:Y:S01]  /*4060*/  UMOV UR49, 0x4088490 ;  /* 0x0408849000317882 */ /* 0x000fe20000000000 */
[----:B------:R0:W-:Y:S01]  /*4070*/  UTCHMMA gdesc[UR38], gdesc[UR40], tmem[UR12], tmem[UR44], idesc[UR45], UPT ;  /* 0x00ff2c28260075ea */ /* 0x0001e2000b80000c */
[----:B------:R-:W-:Y:S01]  /*4080*/  UMOV UR6, UR6 ;  /* 0x0000000600067c82 */ /* 0x000fe20008000000 */
[----:B------:R0:W-:Y:S01]  /*4090*/  UTCHMMA gdesc[UR30], gdesc[UR32], tmem[UR12], tmem[UR46], idesc[UR47], UPT ;  /* 0x00ff2e201e0075ea */ /* 0x0001e2000b80000c */
[----:B------:R0:W-:Y:S01]  /*40a0*/  UTCHMMA gdesc[UR34], gdesc[UR36], tmem[UR12], tmem[UR48], idesc[UR49], UPT ;  /* 0x00ff3024220075ea */ /* 0x0001e2000b80000c */
[----:B------:R0:W-:Y:S01]  /*40b0*/  UTCBAR [UR6], URZ ;  /* 0x000000ff060073e9 */ /* 0x0001e200080000ff */
[----:B------:R-:W-:Y:S01]  /*40c0*/  NOP ;  /* 0x0000000000007918 */ /* 0x000fe20000000000 */
.L_x_6:
[----:B------:R-:W-:Y:S05]  /*40d0*/  BRA.U !UP2, `(.L_x_7) ;  /* 0x000000110ab07547 */ /* 0x000fea000b800000 */
[----:B------:R-:W-:Y:S02]  /*40e0*/  UIADD3 UR8, UPT, UPT, UR8, -0x40, URZ ;  /* 0xffffffc008087890 */ /* 0x000fe4000fffe0ff */
[----:B0-----:R-:W-:Y:S02]  /*40f0*/  UIADD3.64 UR30, UPT, UPT, UR24, 0x80, URZ ;  /* 0x00000080181e7897 */ /* 0x001fe4000fffe0ff */
[----:B------:R-:W-:Y:S02]  /*4100*/  UIADD3.64 UR32, UPT, UPT, UR26, 0x2, URZ ;  /* 0x000000021a207897 */ /* 0x000fe4000fffe0ff */
[----:B------:R-:W-:Y:S02]  /*4110*/  UIADD3.64 UR34, UPT, UPT, UR24, 0x100, URZ ;  /* 0x0000010018227897 */ /* 0x000fe4000fffe0ff */
[----:B------:R-:W-:Y:S01]  /*4120*/  UIADD3.64 UR36, UPT, UPT, UR26, 0x4, URZ ;  /* 0x000000041a247897 */ /* 0x000fe2000fffe0ff */
[----:B------:R-:W-:Y:S01]  /*4130*/  UMOV UR20, 0x1 ;  /* 0x0000000100147882 */ /* 0x000fe20000000000 */
[----:B------:R-:W-:-:S10]  /*4140*/  UMOV UR5, URZ ;  /* 0x000000ff00057c82 */ /* 0x000fd40008000000 */
.L_x_10:
[----:B------:R-:W-:Y:S01]  /*4150*/  USHF.L.U32 UR4, UR4, 0x1f, URZ ;  /* 0x0000001f04047899 */ /* 0x000fe200080006ff */
[----:B0-----:R-:W-:Y:S01]  /*4160*/  LOP3.LUT R102, R111, 0x2, RZ, 0xfc, !PT ;  /* 0x000000026f667812 */ /* 0x001fe200078efcff */
[----:B------:R-:W-:Y:S01]  /*4170*/  IMAD.WIDE R38, R115, 0x2, R38 ;  /* 0x0000000273267825 */ /* 0x000fe200078e0226 */
[C---:B------:R-:W-:Y:S02]  /*4180*/  LOP3.LUT R106, R111.reuse, 0x8, RZ, 0xfc, !PT ;  /* 0x000000086f6a7812 */ /* 0x040fe400078efcff */
[----:B------:R-:W-:Y:S01]  /*4190*/  ISETP.GE.AND P0, PT, R102, UR8, PT ;  /* 0x0000000866007c0c */ /* 0x000fe2000bf06270 */
[----:B------:R-:W-:Y:S01]  /*41a0*/  IMAD.U32 R114, RZ, RZ, UR4 ;  /* 0x00000004ff727e24 */ /* 0x000fe2000f8e00ff */
[C---:B------:R-:W-:Y:S02]  /*41b0*/  LOP3.LUT R110, R111.reuse, 0xa, RZ, 0xfc, !PT ;  /* 0x0000000a6f6e7812 */ /* 0x040fe400078efcff */
[C---:B------:R-:W-:Y:S01]  /*41c0*/  LOP3.LUT R102, R111.reuse, 0x10, RZ, 0xfc, !PT ;  /* 0x000000106f667812 */ /* 0x040fe200078efcff */
[----:B------:R-:W0:Y:S01]  /*41d0*/  SYNCS.PHASECHK.TRANS64.TRYWAIT P6, [UR10], R114 ;  /* 0x00000072ff0075a7 */ /* 0x000e2200080c110a */
[----:B------:R-:W-:-:S02]  /*41e0*/  LOP3.LUT R104, R111, 0x12, RZ, 0xfc, !PT ;  /* 0x000000126f687812 */ /* 0x000fc400078efcff */
[----:B------:R-:W-:Y:S02]  /*41f0*/  ISETP.GE.AND P1, PT, R106, UR8, PT ;  /* 0x000000086a007c0c */ /* 0x000fe4000bf26270 */
[----:B------:R-:W-:Y:S02]  /*4200*/  ISETP.GE.AND P2, PT, R110, UR8, PT ;  /* 0x000000086e007c0c */ /* 0x000fe4000bf46270 */
[----:B------:R-:W-:Y:S02]  /*4210*/  ISETP.GE.AND P3, PT, R102, UR8, PT ;  /* 0x0000000866007c0c */ /* 0x000fe4000bf66270 */
[----:B------:R-:W-:Y:S02]  /*4220*/  ISETP.GE.AND P4, PT, R104, UR8, PT ;  /* 0x0000000868007c0c */ /* 0x000fe4000bf86270 */
[----:B------:R-:W-:Y:S02]  /*4230*/  ISETP.GE.AND P5, PT, R111, UR8, PT ;  /* 0x000000086f007c0c */ /* 0x000fe4000bfa6270 */
[----:B------:R-:W-:Y:S01]  /*4240*/  PRMT R106, RZ, 0x7610, R106 ;  /* 0x00007610ff6a7816 */ /* 0x000fe2000000006a */
[----:B0-----:R-:W-:Y:S10]  /*4250*/  @!P6 BRA `(.L_x_8) ;  /* 0x0000001c0008e947 */ /* 0x001ff40003800000 */
.L_x_16:
[----:B------:R-:W-:Y:S01]  /*4260*/  LOP3.LUT R102, R111, 0x18, RZ, 0xfc, !PT ;  /* 0x000000186f667812 */ /* 0x000fe200078efcff */
[C---:B------:R-:W-:Y:S01]  /*4270*/  IMAD.WIDE R40, R115.reuse, 0x2, R40 ;  /* 0x0000000273287825 */ /* 0x040fe200078e0228 */
[----:B------:R-:W-:Y:S01]  /*4280*/  PRMT R142, RZ, 0x7610, R142 ;  /* 0x00007610ff8e7816 */ /* 0x000fe2000000008e */
[----:B------:R-:W2:Y:S01]  /*4290*/  @!P5 LDG.E.U16 R106, desc[UR22][R38.64] ;  /* 0x00000016266ad981 */ /* 0x000ea2000c1e1500 */
[----:B------:R-:W-:Y:S01]  /*42a0*/  ISETP.GE.AND P5, PT, R102, UR8, PT ;  /* 0x0000000866007c0c */ /* 0x000fe2000bfa6270 */
[----:B------:R-:W-:Y:S01]  /*42b0*/  IMAD.WIDE R86, R115, 0x2, R86 ;  /* 0x0000000273567825 */ /* 0x000fe200078e0256 */
[----:B------:R-:W-:Y:S02]  /*42c0*/  LOP3.LUT R102, R111, 0x20, RZ, 0xfc, !PT ;  /* 0x000000206f667812 */ /* 0x000fe400078efcff */
[----:B------:R-:W-:Y:S01]  /*42d0*/  PRMT R150, RZ, 0x7610, R150 ;  /* 0x00007610ff967816 */ /* 0x000fe20000000096 */
[----:B------:R-:W3:Y:S01]  /*42e0*/  @!P0 LDG.E.U16 R142, desc[UR22][R40.64] ;  /* 0x00000016288e8981 */ /* 0x000ee2000c1e1500 */
[----:B------:R-:W-:Y:S01]  /*42f0*/  PRMT R148, RZ, 0x7610, R148 ;  /* 0x00007610ff947816 */ /* 0x000fe20000000094 */
[----:B------:R-:W-:Y:S01]  /*4300*/  IMAD.WIDE R92, R115, 0x2, R92 ;  /* 0x00000002735c7825 */ /* 0x000fe200078e025c */
[----:B------:R-:W-:-:S02]  /*4310*/  ISETP.GE.AND P0, PT, R102, UR8, PT ;  /* 0x0000000866007c0c */ /* 0x000fc4000bf06270 */
[C---:B------:R-:W-:Y:S01]  /*4320*/  LOP3.LUT R102, R111.reuse, 0x28, RZ, 0xfc, !PT ;  /* 0x000000286f667812 */ /* 0x040fe200078efcff */
[----:B------:R-:W4:Y:S01]  /*4330*/  @!P1 LDG.E.U16 R150, desc[UR22][R86.64] ;  /* 0x0000001656969981 */ /* 0x000f22000c1e1500 */
[----:B------:R-:W-:Y:S01]  /*4340*/  LOP3.LUT R104, R111, 0x30, RZ, 0xfc, !PT ;  /* 0x000000306f687812 */ /* 0x000fe200078efcff */
[C---:B------:R-:W-:Y:S01]  /*4350*/  IMAD.WIDE R34, R115.reuse, 0x2, R34 ;  /* 0x0000000273227825 */ /* 0x040fe200078e0222 */
[----:B------:R-:W-:Y:S01]  /*4360*/  ISETP.GE.AND P1, PT, R102, UR8, PT ;  /* 0x0000000866007c0c */ /* 0x000fe2000bf26270 */
[----:B------:R-:W5:Y:S01]  /*4370*/  @!P3 LDG.E.U16 R148, desc[UR22][R92.64] ;  /* 0x000000165c94b981 */ /* 0x000f62000c1e1500 */
[----:B------:R-:W-:Y:S01]  /*4380*/  ISETP.GE.AND P3, PT, R104, UR8, PT ;  /* 0x0000000868007c0c */ /* 0x000fe2000bf66270 */
[----:B------:R-:W-:Y:S01]  /*4390*/  IMAD.WIDE R28, R115, 0x2, R28 ;  /* 0x00000002731c7825 */ /* 0x000fe200078e021c */
[----:B------:R-:W-:Y:S02]  /*43a0*/  PRMT R144, RZ, 0x7610, R144 ;  /* 0x00007610ff907816 */ /* 0x000fe40000000090 */
[----:B------:R-:W-:-:S02]  /*43b0*/  PRMT R102, RZ, 0x7610, R102 ;  /* 0x00007610ff667816 */ /* 0x000fc40000000066 */
[----:B------:R-:W-:Y:S01]  /*43c0*/  LOP3.LUT R110, R111, 0x1a, RZ, 0xfc, !PT ;  /* 0x0000001a6f6e7812 */ /* 0x000fe200078efcff */
[C---:B------:R-:W-:Y:S01]  /*43d0*/  IMAD.WIDE R14, R115.reuse, 0x2, R14 ;  /* 0x00000002730e7825 */ /* 0x040fe200078e020e */
[----:B------:R-:W-:Y:S01]  /*43e0*/  PRMT R146, RZ, 0x7610, R146 ;  /* 0x00007610ff927816 */ /* 0x000fe20000000092 */
[----:B------:R-:W3:Y:S01]  /*43f0*/  @!P0 LDG.E.U16 R144, desc[UR22][R28.64] ;  /* 0x000000161c908981 */ /* 0x000ee2000c1e1500 */
[----:B------:R-:W-:Y:S01]  /*4400*/  PRMT R104, RZ, 0x7610, R104 ;  /* 0x00007610ff687816 */ /* 0x000fe20000000068 */
[----:B------:R-:W-:Y:S01]  /*4410*/  IMAD.WIDE R20, R115, 0x2, R20 ;  /* 0x0000000273147825 */ /* 0x000fe200078e0214 */
[----:B------:R-:W-:Y:S01]  /*4420*/  ISETP.GE.AND P0, PT, R110, UR8, PT ;  /* 0x000000086e007c0c */ /* 0x000fe2000bf06270 */
[----:B------:R-:W3:Y:S01]  /*4430*/  @!P5 LDG.E.U16 R102, desc[UR22][R34.64] ;  /* 0x000000162266d981 */ /* 0x000ee2000c1e1500 */
[C---:B------:R-:W-:Y:S02]  /*4440*/  LOP3.LUT R114, R111.reuse, 0x22, RZ, 0xfc, !PT ;  /* 0x000000226f727812 */ /* 0x040fe400078efcff */
[----:B------:R-:W-:Y:S01]  /*4450*/  LOP3.LUT R110, R111, 0x2a, RZ, 0xfc, !PT ;  /* 0x0000002a6f6e7812 */ /* 0x000fe200078efcff */
[----:B------:R-:W3:Y:S01]  /*4460*/  @!P1 LDG.E.U16 R146, desc[UR22][R20.64] ;  /* 0x0000001614929981 */ /* 0x000ee2000c1e1500 */
[----:B------:R-:W-:-:S02]  /*4470*/  ISETP.GE.AND P5, PT, R109, UR8, PT ;  /* 0x000000086d007c0c */ /* 0x000fc4000bfa6270 */
[----:B------:R-:W-:Y:S01]  /*4480*/  ISETP.GE.AND P1, PT, R114, UR8, PT ;  /* 0x0000000872007c0c */ /* 0x000fe2000bf26270 */
[----:B------:R-:W3:Y:S01]  /*4490*/  @!P3 LDG.E.U16 R104, desc[UR22][R14.64] ;  /* 0x000000160e68b981 */ /* 0x000ee2000c1e1500 */
[----:B------:R-:W-:Y:S01]  /*44a0*/  ISETP.GE.AND P3, PT, R110, UR8, PT ;  /* 0x000000086e007c0c */ /* 0x000fe2000bf66270 */
[C---:B------:R-:W-:Y:S01]  /*44b0*/  IMAD.WIDE R6, R115.reuse, 0x2, R6 ;  /* 0x0000000273067825 */ /* 0x040fe200078e0206 */
[----:B------:R-:W-:Y:S02]  /*44c0*/  PRMT R110, RZ, 0x7610, R110 ;  /* 0x00007610ff6e7816 */ /* 0x000fe4000000006e */
[----:B------:R-:W-:Y:S01]  /*44d0*/  PRMT R140, RZ, 0x7610, R140 ;  /* 0x00007610ff8c7816 */ /* 0x000fe2000000008c */
[C---:B------:R-:W-:Y:S01]  /*44e0*/  IMAD.WIDE R88, R115.reuse, 0x2, R88 ;  /* 0x0000000273587825 */ /* 0x040fe200078e0258 */
[----:B------:R-:W-:Y:S02]  /*44f0*/  PRMT R163, RZ, 0x7610, R163 ;  /* 0x00007610ffa37816 */ /* 0x000fe400000000a3 */
[----:B------:R-:W-:Y:S01]  /*4500*/  PRMT R114, RZ, 0x7610, R114 ;  /* 0x00007610ff727816 */ /* 0x000fe20000000072 */
[C---:B------:R-:W-:Y:S01]  /*4510*/  IMAD.WIDE R94, R115.reuse, 0x2, R94 ;  /* 0x00000002735e7825 */ /* 0x040fe200078e025e */
[----:B------:R-:W-:Y:S01]  /*4520*/  PRMT R165, RZ, 0x7610, R165 ;  /* 0x00007610ffa57816 */ /* 0x000fe200000000a5 */
[----:B------:R-:W3:Y:S01]  /*4530*/  @!P5 LDG.E.U16 R110, desc[UR22][R6.64] ;  /* 0x00000016066ed981 */ /* 0x000ee2000c1e1500 */
[----:B------:R-:W-:Y:S01]  /*4540*/  PRMT R138, RZ, 0x7610, R138 ;  /* 0x00007610ff8a7816 */ /* 0x000fe2000000008a */
[----:B------:R-:W-:-:S02]  /*4550*/  IMAD.WIDE R18, R115, 0x2, R18 ;  /* 0x0000000273127825 */ /* 0x000fc400078e0212 */
[----:B------:R-:W3:Y:S02]  /*4560*/  @!P2 LDG.E.U16 R140, desc[UR22][R88.64] ;  /* 0x00000016588ca981 */ /* 0x000ee4000c1e1500 */
[C---:B------:R-:W-:Y:S02]  /*4570*/  IMAD.WIDE R26, R115.reuse, 0x2, R26 ;  /* 0x00000002731a7825 */ /* 0x040fe400078e021a */
[----:B------:R-:W3:Y:S02]  /*4580*/  @!P4 LDG.E.U16 R163, desc[UR22][R94.64] ;  /* 0x000000165ea3c981 */ /* 0x000ee4000c1e1500 */
[----:B------:R-:W-:Y:S02]  /*4590*/  IMAD.WIDE R32, R115, 0x2, R32 ;  /* 0x0000000273207825 */ /* 0x000fe400078e0220 */
[----:B------:R-:W3:Y:S04]  /*45a0*/  @!P1 LDG.E.U16 R114, desc[UR22][R26.64] ;  /* 0x000000161a729981 */ /* 0x000ee8000c1e1500 */
[----:B------:R-:W3:Y:S04]  /*45b0*/  @!P3 LDG.E.U16 R165, desc[UR22][R18.64] ;  /* 0x0000001612a5b981 */ /* 0x000ee8000c1e1500 */
[----:B------:R-:W3:Y:S01]  /*45c0*/  @!P0 LDG.E.U16 R138, desc[UR22][R32.64] ;  /* 0x00000016208a8981 */ /* 0x000ee2000c1e1500 */
[----:B------:R-:W-:-:S04]  /*45d0*/  LOP3.LUT R119, R111, 0x4, RZ, 0xfc, !PT ;  /* 0x000000046f777812 */ /* 0x000fc800078efcff */
[----:B------:R-:W-:Y:S02]  /*45e0*/  ISETP.GE.AND P0, PT, R119, UR8, PT ;  /* 0x0000000877007c0c */ /* 0x000fe4000bf06270 */
[C---:B------:R-:W-:Y:S02]  /*45f0*/  LOP3.LUT R119, R111.reuse, 0x6, RZ, 0xfc, !PT ;  /* 0x000000066f777812 */ /* 0x040fe400078efcff */
[----:B------:R-:W-:Y:S02]  /*4600*/  LOP3.LUT R121, R111, 0xc, RZ, 0xfc, !PT ;  /* 0x0000000c6f797812 */ /* 0x000fe400078efcff */
[----:B------:R-:W-:Y:S02]  /*4610*/  ISETP.GE.AND P5, PT, R119, UR8, PT ;  /* 0x0000000877007c0c */ /* 0x000fe4000bfa6270 */
[----:B------:R-:W-:Y:S02]  /*4620*/  LOP3.LUT R119, R111, 0x14, RZ, 0xfc, !PT ;  /* 0x000000146f777812 */ /* 0x000fe400078efcff */
[----:B------:R-:W-:-:S02]  /*4630*/  LEA.HI R123, R0, 0xe, RZ, 0x1a ;  /* 0x0000000e007b7811 */ /* 0x000fc400078fd0ff */
[----:B------:R-:W-:Y:S02]  /*4640*/  ISETP.GE.AND P4, PT, R121, UR8, PT ;  /* 0x0000000879007c0c */ /* 0x000fe4000bf86270 */
[----:B------:R-:W-:Y:S02]  /*4650*/  ISETP.GE.AND P2, PT, R119, UR8, PT ;  /* 0x0000000877007c0c */ /* 0x000fe4000bf46270 */
[----:B------:R-:W-:Y:S02]  /*4660*/  ISETP.GE.AND P1, PT, R123, UR8, PT ;  /* 0x000000087b007c0c */ /* 0x000fe4000bf26270 */
[----:B------:R-:W-:Y:S01]  /*4670*/  LOP3.LUT R119, R111, 0x1c, RZ, 0xfc, !PT ;  /* 0x0000001c6f777812 */ /* 0x000fe200078efcff */
[C---:B------:R-:W-:Y:S01]  /*4680*/  IMAD.WIDE R44, R115.reuse, 0x2, R44 ;  /* 0x00000002732c7825 */ /* 0x040fe200078e022c */
[----:B------:R-:W-:Y:S02]  /*4690*/  PRMT R157, RZ, 0x7610, R157 ;  /* 0x00007610ff9d7816 */ /* 0x000fe4000000009d */
[----:B------:R-:W-:Y:S01]  /*46a0*/  PRMT R155, RZ, 0x7610, R155 ;  /* 0x00007610ff9b7816 */ /* 0x000fe2000000009b */
[----:B------:R-:W-:Y:S01]  /*46b0*/  IMAD.WIDE R90, R115, 0x2, R90 ;  /* 0x00000002735a7825 */ /* 0x000fe200078e025a */
[----:B------:R-:W-:-:S02]  /*46c0*/  ISETP.GE.AND P3, PT, R119, UR8, PT ;  /* 0x0000000877007c0c */ /* 0x000fc4000bf66270 */
[----:B------:R-:W-:Y:S01]  /*46d0*/  LEA.HI R119, R0, 0x1e, RZ, 0x1a ;  /* 0x0000001e00777811 */ /* 0x000fe200078fd0ff */
[----:B------:R-:W3:Y:S01]  /*46e0*/  @!P0 LDG.E.U16 R157, desc[UR22][R44.64] ;  /* 0x000000162c9d8981 */ /* 0x000ee2000c1e1500 */
[----:B------:R-:W-:Y:S01]  /*46f0*/  PRMT R139, RZ, 0x7610, R139 ;  /* 0x00007610ff8b7816 */ /* 0x000fe2000000008b */
[----:B------:R-:W-:Y:S01]  /*4700*/  IMAD.WIDE R78, R115, 0x2, R78 ;  /* 0x00000002734e7825 */ /* 0x000fe200078e024e */
[----:B------:R-:W-:Y:S01]  /*4710*/  ISETP.GE.AND P0, PT, R119, UR8, PT ;  /* 0x0000000877007c0c */ /* 0x000fe2000bf06270 */
[----:B------:R-:W3:Y:S01]  /*4720*/  @!P4 LDG.E.U16 R155, desc[UR22][R90.64] ;  /* 0x000000165a9bc981 */ /* 0x000ee2000c1e1500 */
[----:B------:R-:W-:Y:S02]  /*4730*/  ISETP.GE.AND P4, PT, R99, UR8, PT ;  /* 0x0000000863007c0c */ /* 0x000fe4000bf86270 */
[----:B------:R-:W-:Y:S01]  /*4740*/  LOP3.LUT R119, R111, 0x24, RZ, 0xfc, !PT ;  /* 0x000000246f777812 */ /* 0x000fe200078efcff */
[----:B------:R-:W-:Y:S01]  /*4750*/  IMAD.WIDE R112, R115, 0x2, R112 ;  /* 0x0000000273707825 */ /* 0x000fe200078e0270 */
[----:B------:R-:W-:Y:S01]  /*4760*/  PRMT R153, RZ, 0x7610, R153 ;  /* 0x00007610ff997816 */ /* 0x000fe20000000099 */
[----:B------:R-:W3:Y:S01]  /*4770*/  @!P1 LDG.E.U16 R139, desc[UR22][R78.64] ;  /* 0x000000164e8b9981 */ /* 0x000ee2000c1e1500 */
[----:B------:R-:W-:-:S02]  /*4780*/  ISETP.GE.AND P1, PT, R119, UR8, PT ;  /* 0x0000000877007c0c */ /* 0x000fc4000bf26270 */
[----:B------:R-:W-:Y:S01]  /*4790*/  LOP3.LUT R119, R111, 0x26, RZ, 0xfc, !PT ;  /* 0x000000266f777812 */ /* 0x000fe200078efcff */
[----:B------:R-:W-:Y:S01]  /*47a0*/  IMAD.WIDE R36, R115, 0x2, R36 ;  /* 0x0000000273247825 */ /* 0x000fe200078e0224 */
[----:B------:R-:W-:Y:S01]  /*47b0*/  PRMT R129, RZ, 0x7610, R129 ;  /* 0x00007610ff817816 */ /* 0x000fe20000000081 */
[----:B------:R-:W3:Y:S01]  /*47c0*/  @!P2 LDG.E.U16 R153, desc[UR22][R112.64] ;  /* 0x000000167099a981 */ /* 0x000ee2000c1e1500 */
[----:B------:R-:W-:Y:S02]  /*47d0*/  ISETP.GE.AND P2, PT, R119, UR8, PT ;  /* 0x0000000877007c0c */ /* 0x000fe4000bf46270 */
[----:B------:R-:W-:Y:S01]  /*47e0*/  LOP3.LUT R119, R111, 0x2c, RZ, 0xfc, !PT ;  /* 0x0000002c6f777812 */ /* 0x000fe200078efcff */
[----:B------:R-:W-:Y:S01]  /*47f0*/  IMAD.WIDE R30, R115, 0x2, R30 ;  /* 0x00000002731e7825 */ /* 0x000fe200078e021e */
[----:B------:R-:W-:Y:S01]  /*4800*/  PRMT R151, RZ, 0x7610, R151 ;  /* 0x00007610ff977816 */ /* 0x000fe20000000097 */
[----:B------:R-:W3:Y:S01]  /*4810*/  @!P4 LDG.E.U16 R129, desc[UR22][R36.64] ;  /* 0x000000162481c981 */ /* 0x000ee2000c1e1500 */
[----:B------:R-:W-:-:S02]  /*4820*/  ISETP.GE.AND P4, PT, R119, UR8, PT ;  /* 0x0000000877007c0c */ /* 0x000fc4000bf86270 */
[----:B------:R-:W-:Y:S01]  /*4830*/  LEA.HI R119, R0, 0x2e, RZ, 0x1a ;  /* 0x0000002e00777811 */ /* 0x000fe200078fd0ff */
[----:B------:R-:W-:Y:S01]  /*4840*/  IMAD.WIDE R80, R115, 0x2, R80 ;  /* 0x0000000273507825 */ /* 0x000fe200078e0250 */
[----:B------:R-:W-:Y:S01]  /*4850*/  PRMT R127, RZ, 0x7610, R127 ;  /* 0x00007610ff7f7816 */ /* 0x000fe2000000007f */
[----:B------:R-:W3:Y:S01]  /*4860*/  @!P3 LDG.E.U16 R151, desc[UR22][R30.64] ;  /* 0x000000161e97b981 */ /* 0x000ee2000c1e1500 */
[----:B------:R-:W-:Y:S02]  /*4870*/  ISETP.GE.AND P3, PT, R119, UR8, PT ;  /* 0x0000000877007c0c */ /* 0x000fe4000bf66270 */
[----:B------:R-:W-:Y:S02]  /*4880*/  LOP3.LUT R119, R111, 0x32, RZ, 0xfc, !PT ;  /* 0x000000326f777812 */ /* 0x000fe400078efcff */
[----:B------:R-:W3:Y:S02]  /*4890*/  @!P0 LDG.E.U16 R127, desc[UR22][R80.64] ;  /* 0x00000016507f8981 */ /* 0x000ee4000c1e1500 */
[----:B------:R-:W-:Y:S01]  /*48a0*/  ISETP.GE.AND P0, PT, R119, UR8, PT ;  /* 0x0000000877007c0c */ /* 0x000fe2000bf06270 */
[----:B------:R-:W-:Y:S01]  /*48b0*/  IMAD.WIDE R24, R115, 0x2, R24 ;  /* 0x0000000273187825 */ /* 0x000fe200078e0218 */
[----:B------:R-:W-:-:S02]  /*48c0*/  PRMT R149, RZ, 0x7610, R149 ;  /* 0x00007610ff957816 */ /* 0x000fc40000000095 */
[----:B------:R-:W-:Y:S01]  /*48d0*/  LOP3.LUT R119, R111, 0x34, RZ, 0xfc, !PT ;  /* 0x000000346f777812 */ /* 0x000fe200078efcff */
[C---:B------:R-:W-:Y:S01]  /*48e0*/  IMAD.WIDE R22, R115.reuse, 0x2, R22 ;  /* 0x0000000273167825 */ /* 0x040fe200078e0216 */
[----:B------:R-:W-:Y:S02]  /*48f0*/  PRMT R125, RZ, 0x7610, R125 ;  /* 0x00007610ff7d7816 */ /* 0x000fe4000000007d */
[----:B------:R-:W-:Y:S01]  /*4900*/  PRMT R147, RZ, 0x7610, R147 ;  /* 0x00007610ff937816 */ /* 0x000fe20000000093 */
[----:B------:R-:W3:Y:S01]  /*4910*/  @!P1 LDG.E.U16 R149, desc[UR22][R24.64] ;  /* 0x0000001618959981 */ /* 0x000ee2000c1e1500 */
[----:B------:R-:W-:Y:S01]  /*4920*/  PRMT R123, RZ, 0x7610, R123 ;  /* 0x00007610ff7b7816 */ /* 0x000fe2000000007b */
[----:B------:R-:W-:Y:S01]  /*4930*/  IMAD.WIDE R16, R115, 0x2, R16 ;  /* 0x0000000273107825 */ /* 0x000fe200078e0210 */
[----:B------:R-:W-:Y:S01]  /*4940*/  PRMT R161, RZ, 0x7610, R161 ;  /* 0x00007610ffa17816 */ /* 0x000fe200000000a1 */
[----:B------:R-:W3:Y:S01]  /*4950*/  @!P2 LDG.E.U16 R125, desc[UR22][R22.64] ;  /* 0x00000016167da981 */ /* 0x000ee2000c1e1500 */
[----:B------:R-:W-:Y:S01]  /*4960*/  ISETP.GE.AND P1, PT, R119, UR8, PT ;  /* 0x0000000877007c0c */ /* 0x000fe2000bf26270 */
[C---:B------:R-:W-:Y:S01]  /*4970*/  IMAD.WIDE R12, R115.reuse, 0x2, R12 ;  /* 0x00000002730c7825 */ /* 0x040fe200078e020c */
[----:B------:R-:W-:Y:S01]  /*4980*/  LEA.HI R119, R0, 0x3e, RZ, 0x1a ;  /* 0x0000003e00777811 */ /* 0x000fe200078fd0ff */
[----:B------:R-:W3:Y:S02]  /*4990*/  @!P4 LDG.E.U16 R147, desc[UR22][R16.64] ;  /* 0x000000161093c981 */ /* 0x000ee4000c1e1500 */
[----:B------:R-:W-:Y:S01]  /*49a0*/  IMAD.WIDE R82, R115, 0x2, R82 ;  /* 0x0000000273527825 */ /* 0x000fe200078e0252 */
[----:B------:R-:W-:Y:S01]  /*49b0*/  ISETP.GE.AND P2, PT, R119, UR8, PT ;  /* 0x0000000877007c0c */ /* 0x000fe2000bf46270 */
        /* <DEDUP_REMOVED lines=23> */
[----:B------:R-:W-:Y:S01]  /*4b30*/  BAR.SYNC.DEFER_BLOCKING 0x0 ;  /* 0x0000000000007b1d */ /* 0x000fe20000010000 */
[----:B------:R-:W-:-:S04]  /*4b40*/  LOP3.LUT R152, R0, 0x3f, RZ, 0xc0, !PT ;  /* 0x0000003f00987812 */ /* 0x000fc800078ec0ff */
[----:B------:R-:W-:Y:S01]  /*4b50*/  ISETP.GE.AND P0, PT, R152, UR8, PT ;  /* 0x0000000898007c0c */ /* 0x000fe2000bf06270 */
[----:B------:R-:W-:Y:S01]  /*4b60*/  IMAD.WIDE R70, R117, 0x2, R70 ;  /* 0x0000000275467825 */ /* 0x000fe200078e0246 */
[----:B------:R-:W-:-:S03]  /*4b70*/  PRMT R152, RZ, 0x7610, R152 ;  /* 0x00007610ff987816 */ /* 0x000fc60000000098 */
[----:B------:R-:W-:Y:S01]  /*4b80*/  IMAD.WIDE R62, R117, 0x2, R62 ;  /* 0x00000002753e7825 */ /* 0x000fe200078e023e */
[----:B------:R-:W-:-:S03]  /*4b90*/  PRMT R154, RZ, 0x7610, R154 ;  /* 0x00007610ff9a7816 */ /* 0x000fc6000000009a */
[----:B------:R-:W-:-:S04]  /*4ba0*/  IMAD.WIDE R54, R117, 0x2, R54 ;  /* 0x0000000275367825 */ /* 0x000fc800078e0236 */
[----:B------:R-:W-:-:S04]  /*4bb0*/  IMAD.WIDE R42, R117, 0x2, R42 ;  /* 0x00000002752a7825 */ /* 0x000fc800078e022a */
[----:B------:R-:W-:-:S04]  /*4bc0*/  IMAD.WIDE R72, R117, 0x2, R72 ;  /* 0x0000000275487825 */ /* 0x000fc800078e0248 */
[----:B------:R-:W-:-:S04]  /*4bd0*/  IMAD.WIDE R64, R117, 0x2, R64 ;  /* 0x0000000275407825 */ /* 0x000fc800078e0240 */
[----:B------:R-:W-:-:S04]  /*4be0*/  IMAD.WIDE R56, R117, 0x2, R56 ;  /* 0x0000000275387825 */ /* 0x000fc800078e0238 */
[----:B------:R-:W-:-:S04]  /*4bf0*/  IMAD.WIDE R46, R117, 0x2, R46 ;  /* 0x00000002752e7825 */ /* 0x000fc800078e022e */
[----:B------:R-:W-:-:S04]  /*4c00*/  IMAD.WIDE R74, R117, 0x2, R74 ;  /* 0x00000002754a7825 */ /* 0x000fc800078e024a */
[C---:B------:R-:W-:Y:S01]  /*4c10*/  IMAD.WIDE R66, R117.reuse, 0x2, R66 ;  /* 0x0000000275427825 */ /* 0x040fe200078e0242 */
[----:B------:R-:W3:Y:S03]  /*4c20*/  @!P0 LDG.E.U16 R152, desc[UR22][R74.64] ;  /* 0x000000164a988981 */ /* 0x000ee6000c1e1500 */
[----:B------:R-:W-:-:S04]  /*4c30*/  IMAD.WIDE R58, R117, 0x2, R58 ;  /* 0x00000002753a7825 */ /* 0x000fc800078e023a */
[----:B------:R-:W-:-:S04]  /*4c40*/  IMAD.WIDE R50, R117, 0x2, R50 ;  /* 0x0000000275327825 */ /* 0x000fc800078e0232 */
[----:B------:R-:W-:-:S04]  /*4c50*/  IMAD.WIDE R76, R117, 0x2, R76 ;  /* 0x00000002754c7825 */ /* 0x000fc800078e024c */
[C---:B------:R-:W-:Y:S01]  /*4c60*/  IMAD.WIDE R68, R117.reuse, 0x2, R68 ;  /* 0x0000000275447825 */ /* 0x040fe200078e0244 */
[----:B------:R-:W3:Y:S03]  /*4c70*/  @!P0 LDG.E.U16 R154, desc[UR22][R76.64] ;  /* 0x000000164c9a8981 */ /* 0x000ee6000c1e1500 */
[----:B------:R-:W-:-:S04]  /*4c80*/  IMAD.WIDE R60, R117, 0x2, R60 ;  /* 0x00000002753c7825 */ /* 0x000fc800078e023c */
[----:B------:R-:W-:Y:S01]  /*4c90*/  IMAD.WIDE R52, R117, 0x2, R52 ;  /* 0x0000000275347825 */ /* 0x000fe200078e0234 */
[----:B--2---:R0:W-:Y:S02]  /*4ca0*/  STS.U16 [R101+UR13+0x2000], R106 ;  /* 0x0020006a65007988 */ /* 0x0041e4000800040d */
[----:B0-----:R-:W-:Y:S02]  /*4cb0*/  PRMT R106, RZ, 0x7610, R106 ;  /* 0x00007610ff6a7816 */ /* 0x001fe4000000006a */
[----:B----4-:R0:W-:Y:S04]  /*4cc0*/  STS.U16 [R101+UR13+0x2400], R150 ;  /* 0x0024009665007988 */ /* 0x0101e8000800040d */
[----:B-----5:R1:W-:Y:S04]  /*4cd0*/  STS.U16 [R101+UR13+0x2800], R148 ;  /* 0x0028009465007988 */ /* 0x0203e8000800040d */
[----:B------:R-:W2:Y:S01]  /*4ce0*/  @!P0 LDG.E.U16 R106, desc[UR22][R54.64] ;  /* 0x00000016366a8981 */ /* 0x000ea2000c1e1500 */
[----:B0-----:R-:W-:-:S03]  /*4cf0*/  PRMT R150, RZ, 0x7610, R150 ;  /* 0x00007610ff967816 */ /* 0x001fc60000000096 */
[----:B---3--:R-:W-:Y:S01]  /*4d00*/  STS.U16 [R101+UR13+0x3000], R144 ;  /* 0x0030009065007988 */ /* 0x008fe2000800040d */
[----:B-1----:R-:W-:-:S03]  /*4d10*/  PRMT R148, RZ, 0x7610, R148 ;  /* 0x00007610ff947816 */ /* 0x002fc60000000094 */
[----:B------:R0:W-:Y:S04]  /*4d20*/  STS.U16 [R101+UR13+0x2c00], R102 ;  /* 0x002c006665007988 */ /* 0x0001e8000800040d */
[----:B------:R1:W-:Y:S04]  /*4d30*/  STS.U16 [R101+UR13+0x3400], R146 ;  /* 0x0034009265007988 */ /* 0x0003e8000800040d */
[----:B------:R3:W-:Y:S01]  /*4d40*/  STS.U16 [R101+UR13+0x3800], R104 ;  /* 0x0038006865007988 */ /* 0x0007e2000800040d */
[----:B0-----:R-:W-:Y:S02]  /*4d50*/  PRMT R102, RZ, 0x7610, R102 ;  /* 0x00007610ff667816 */ /* 0x001fe40000000066 */
[----:B------:R-:W-:Y:S01]  /*4d60*/  PRMT R144, RZ, 0x7610, R144 ;  /* 0x00007610ff907816 */ /* 0x000fe20000000090 */
[----:B------:R-:W4:Y:S01]  /*4d70*/  @!P0 LDG.E.U16 R148, desc[UR22][R70.64] ;  /* 0x0000001646948981 */ /* 0x000f22000c1e1500 */
[----:B-1----:R-:W-:-:S03]  /*4d80*/  PRMT R146, RZ, 0x7610, R146 ;  /* 0x00007610ff927816 */ /* 0x002fc60000000092 */
[----:B------:R-:W5:Y:S04]  /*4d90*/  @!P0 LDG.E.U16 R102, desc[UR22][R42.64] ;  /* 0x000000162a668981 */ /* 0x000f68000c1e1500 */
[----:B------:R0:W-:Y:S04]  /*4da0*/  STS.U16 [R101+UR13+0x3c00], R110 ;  /* 0x003c006e65007988 */ /* 0x0001e8000800040d */
[----:B------:R1:W-:Y:S01]  /*4db0*/  STS.U16 [R100+UR13+0x2500], R140 ;  /* 0x0025008c64007988 */ /* 0x0003e2000800040d */
[----:B---3--:R-:W-:-:S03]  /*4dc0*/  PRMT R104, RZ, 0x7610, R104 ;  /* 0x00007610ff687816 */ /* 0x008fc60000000068 */
[----:B------:R3:W-:Y:S01]  /*4dd0*/  STS.U16 [R100+UR13+0x2100], R142 ;  /* 0x0021008e64007988 */ /* 0x0007e2000800040d */
[----:B0-----:R-:W-:-:S03]  /*4de0*/  PRMT R110, RZ, 0x7610, R110 ;  /* 0x00007610ff6e7816 */ /* 0x001fc6000000006e */
[----:B------:R0:W-:Y:S01]  /*4df0*/  STS.U16 [R100+UR13+0x2900], R163 ;  /* 0x002900a364007988 */ /* 0x0001e2000800040d */
[----:B-1----:R-:W-:-:S03]  /*4e00*/  PRMT R140, RZ, 0x7610, R140 ;  /* 0x00007610ff8c7816 */ /* 0x002fc6000000008c */
[----:B------:R1:W-:Y:S01]  /*4e10*/  STS.U16 [R100+UR13+0x3100], R114 ;  /* 0x0031007264007988 */ /* 0x0003e2000800040d */
[----:B---3--:R-:W-:-:S03]  /*4e20*/  PRMT R142, RZ, 0x7610, R142 ;  /* 0x00007610ff8e7816 */ /* 0x008fc6000000008e */
[----:B------:R3:W-:Y:S01]  /*4e30*/  STS.U16 [R100+UR13+0x3500], R165 ;  /* 0x003500a564007988 */ /* 0x0007e2000800040d */
[----:B0-----:R-:W-:-:S03]  /*4e40*/  PRMT R163, RZ, 0x7610, R163 ;  /* 0x00007610ffa37816 */ /* 0x001fc600000000a3 */
[----:B------:R0:W-:Y:S01]  /*4e50*/  STS.U16 [R100+UR13+0x2d00], R138 ;  /* 0x002d008a64007988 */ /* 0x0001e2000800040d */
[----:B-1----:R-:W-:-:S03]  /*4e60*/  PRMT R114, RZ, 0x7610, R114 ;  /* 0x00007610ff727816 */ /* 0x002fc60000000072 */
[----:B------:R-:W5:Y:S01]  /*4e70*/  @!P0 LDG.E.U16 R140, desc[UR22][R62.64] ;  /* 0x000000163e8c8981 */ /* 0x000f62000c1e1500 */
[----:B---3--:R-:W-:-:S03]  /*4e80*/  PRMT R165, RZ, 0x7610, R165 ;  /* 0x00007610ffa57816 */ /* 0x008fc600000000a5 */
[----:B------:R-:W3:Y:S01]  /*4e90*/  @!P0 LDG.E.U16 R163, desc[UR22][R46.64] ;  /* 0x000000162ea38981 */ /* 0x000ee2000c1e1500 */
[----:B0-----:R-:W-:-:S03]  /*4ea0*/  PRMT R138, RZ, 0x7610, R138 ;  /* 0x00007610ff8a7816 */ /* 0x001fc6000000008a */
[----:B------:R-:W3:Y:S04]  /*4eb0*/  @!P0 LDG.E.U16 R110, desc[UR22][R56.64] ;  /* 0x00000016386e8981 */ /* 0x000ee8000c1e1500 */
        /* <DEDUP_REMOVED lines=26> */
[----:B------:R-:W-:-:S04]  /*5060*/  ULEA UR10, UR20, UR13, 0x3 ;  /* 0x0000000d140a7291 */ /* 0x000fc8000f8e18ff */
[----:B------:R-:W-:Y:S01]  /*5070*/  UIADD3 UR10, UPT, UPT, UR10, 0x6000, URZ ;  /* 0x000060000a0a7890 */ /* 0x000fe2000fffe0ff */
[----:B--2---:R0:W-:Y:S04]  /*5080*/  STS.U16 [R101+UR13+0x5400], R106 ;  /* 0x0054006a65007988 */ /* 0x0041e8000800040d */
[----:B----4-:R0:W-:Y:S04]  /*5090*/  STS.U16 [R101+UR13+0x5c00], R148 ;  /* 0x005c009465007988 */ /* 0x0101e8000800040d */
[----:B-----5:R0:W-:Y:S04]  /*50a0*/  STS.U16 [R101+UR13+0x5000], R102 ;  /* 0x0050006665007988 */ /* 0x0201e8000800040d */
[----:B------:R0:W-:Y:S04]  /*50b0*/  STS.U16 [R101+UR13+0x5800], R140 ;  /* 0x0058008c65007988 */ /* 0x0001e8000800040d */
[----:B---3--:R0:W-:Y:S04]  /*50c0*/  STS.U16 [R100+UR13+0x5100], R163 ;  /* 0x005100a364007988 */ /* 0x0081e8000800040d */
        /* <DEDUP_REMOVED lines=11> */
[----:B------:R1:W-:Y:S06]  /*5180*/  MEMBAR.ALL.CTA ;  /* 0x0000000000007992 */ /* 0x0003ec0000008000 */
[----:B-1----:R-:W1:Y:S02]  /*5190*/  FENCE.VIEW.ASYNC.S ;  /* 0x00000000000073c6 */ /* 0x002e640000000000 */
[----:B-1----:R-:W-:Y:S06]  /*51a0*/  BAR.SYNC.DEFER_BLOCKING 0x0 ;  /* 0x0000000000007b1d */ /* 0x002fec0000010000 */
[----:B------:R-:W-:Y:S05]  /*51b0*/  BRA.U UP1, `(.L_x_9) ;  /* 0x00000001014c7547 */ /* 0x000fea000b800000 */
[----:B------:R-:W-:Y:S01]  /*51c0*/  UMOV UR15, 0x40004040 ;  /* 0x40004040000f7882 */ /* 0x000fe20000000000 */
        /* <DEDUP_REMOVED lines=9> */
[----:B------:R1:W-:Y:S01]  /*5260*/  UTCHMMA gdesc[UR14], gdesc[UR16], tmem[UR12], tmem[UR18], idesc[UR19], UPT ;  /* 0x00ff12100e0075ea */ /* 0x0003e2000b80000c */
        /* <DEDUP_REMOVED lines=8> */
.L_x_9:
[----:B------:R-:W-:Y:S02]  /*52f0*/  UIADD3 UR20, UPT, UPT, UR20, 0x1, URZ ;  /* 0x0000000114147890 */ /* 0x000fe4000fffe0ff */
[----:B------:R-:W-:Y:S02]  /*5300*/  UIADD3 UR11, UPT, UPT, UR11, -0x1, URZ ;  /* 0xffffffff0b0b7890 */ /* 0x000fe4000fffe0ff */
[----:B------:R-:W-:Y:S02]  /*5310*/  UISETP.GT.AND UP2, UPT, UR20, 0x1, UPT ;  /* 0x000000011400788c */ /* 0x000fe4000bf44270 */
[----:B------:R-:W-:Y:S02]  /*5320*/  UIADD3 UR8, UPT, UPT, UR8, -0x40, URZ ;  /* 0xffffffc008087890 */ /* 0x000fe4000fffe0ff */
[----:B-1----:R-:W-:Y:S02]  /*5330*/  USEL UR4, URZ, 0x1, !UP2 ;  /* 0x00000001ff047887 */ /* 0x002fe4000d000000 */
[----:B------:R-:W-:-:S02]  /*5340*/  USEL UR20, UR20, URZ, !UP2 ;  /* 0x000000ff14147287 */ /* 0x000fc4000d000000 */
[----:B------:R-:W-:Y:S02]  /*5350*/  UISETP.NE.U32.AND UP2, UPT, UR11, URZ, UPT ;  /* 0x000000ff0b00728c */ /* 0x000fe4000bf45070 */
[----:B------:R-:W-:-:S03]  /*5360*/  ULOP3.LUT UR6, UR5, UR4, URZ, 0x3c, !UPT ;  /* 0x0000000405067292 */ /* 0x000fc6000f8e3cff */
[----:B------:R-:W-:-:S04]  /*5370*/  UMOV UR4, UR5 ;  /* 0x0000000500047c82 */ /* 0x000fc80008000000 */
[----:B------:R-:W-:Y:S01]  /*5380*/  UMOV UR5, UR6 ;  /* 0x0000000600057c82 */ /* 0x000fe20008000000 */
[----:B------:R-:W-:Y:S05]  /*5390*/  BRA.U UP2, `(.L_x_10) ;  /* 0xffffffed026c7547 */ /* 0x000fea000b83ffff */
.L_x_7:
[----:B------:R-:W-:-:S09]  /*53a0*/  UISETP.GE.AND UP1, UPT, UR28, 0x40, UPT ;  /* 0x000000401c00788c */ /* 0x000fd2000bf26270 */
[----:B------:R-:W-:Y:S05]  /*53b0*/  BRA.U !UP1, `(.L_x_11) ;  /* 0x0000000109107547 */ /* 0x000fea000b800000 */
[----:B------:R-:W-:-:S06]  /*53c0*/  USHF.L.U32 UR4, UR4, 0x1f, URZ ;  /* 0x0000001f04047899 */ /* 0x000fcc00080006ff */
[----:B------:R-:W-:-:S04]  /*53d0*/  IMAD.U32 R2, RZ, RZ, UR4 ;  /* 0x00000004ff027e24 */ /* 0x000fc8000f8e00ff */
[----:B------:R-:W1:Y:S02]  /*53e0*/  SYNCS.PHASECHK.TRANS64.TRYWAIT P0, [UR10], R2 ;  /* 0x00000002ff0075a7 */ /* 0x000e64000800110a */
[----:B-1----:R-:W-:Y:S05]  /*53f0*/  @!P0 BRA `(.L_x_12) ;  /* 0x0000000800ac8947 */ /* 0x002fea0003800000 */
.L_x_11:
[----:B------:R-:W-:Y:S01]  /*5400*/  BAR.SYNC.DEFER_BLOCKING 0x0 ;  /* 0x0000000000007b1d */ /* 0x000fe20000010000 */
[C---:B------:R-:W-:Y:S01]  /*5410*/  LOP3.LUT P0, RZ, R0.reuse, 0x7f, RZ, 0xc0, !PT ;  /* 0x0000007f00ff7812 */ /* 0x040fe2000780c0ff */
[C---:B------:R-:W-:Y:S02]  /*5420*/  IMAD.SHL.U32 R20, R0.reuse, 0x80, RZ ;  /* 0x0000008000147824 */ /* 0x040fe400078e00ff */
[C---:B------:R-:W-:Y:S02]  /*5430*/  IMAD.SHL.U32 R2, R0.reuse, 0x10, RZ ;  /* 0x0000001000027824 */ /* 0x040fe400078e00ff */
[----:B------:R-:W-:Y:S01]  /*5440*/  IMAD.SHL.U32 R3, R0, 0x8, RZ ;  /* 0x0000000800037824 */ /* 0x000fe200078e00ff */
[----:B------:R-:W-:Y:S01]  /*5450*/  LOP3.LUT R21, R20, 0x800, RZ, 0xc0, !PT ;  /* 0x0000080014157812 */ /* 0x000fe200078ec0ff */
[----:B------:R-:W1:Y:S01]  /*5460*/  LDC R29, c[0x0][0x3b8] ;  /* 0x0000ee00ff1d7b82 */ /* 0x000e620000000800 */
[----:B------:R-:W-:Y:S01]  /*5470*/  LOP3.LUT R0, R2, 0xf0, RZ, 0xc0, !PT ;  /* 0x000000f002007812 */ /* 0x000fe200078ec0ff */
[----:B------:R-:W2:Y:S01]  /*5480*/  LDCU UR4, c[0x0][0x3b4] ;  /* 0x00007680ff0477ac */ /* 0x000ea20008000800 */
[----:B------:R-:W-:-:S02]  /*5490*/  LOP3.LUT R3, R3, 0x300, RZ, 0xc0, !PT ;  /* 0x0000030003037812 */ /* 0x000fc400078ec0ff */
[----:B------:R-:W-:-:S05]  /*54a0*/  IADD3 R0, PT, PT, R0, UR13, R21 ;  /* 0x0000000d00007c10 */ /* 0x000fca000fffe015 */
[----:B------:R-:W-:Y:S01]  /*54b0*/  IMAD.IADD R28, R3, 0x1, R0 ;  /* 0x00000001031c7824 */ /* 0x000fe200078e0200 */
[----:B------:R-:W3:Y:S02]  /*54c0*/  @!P0 SYNCS.CCTL.IV [UR13+0x6000] ;  /* 0x00600000ff0089b1 */ /* 0x000ee4000800000d */
[----:B---3--:R-:W-:Y:S01]  /*54d0*/  BAR.SYNC.DEFER_BLOCKING 0x0 ;  /* 0x0000000000007b1d */ /* 0x008fe20000010000 */
[----:B--2---:R-:W-:Y:S02]  /*54e0*/  IMAD R0, R97, UR4, RZ ;  /* 0x0000000461007c24 */ /* 0x004fe4000f8e02ff */
[----:B-1----:R-:W-:-:S03]  /*54f0*/  IMAD R3, R96, R29, RZ ;  /* 0x0000001d60037224 */ /* 0x002fc600078e02ff */
[----:B------:R-:W-:Y:S01]  /*5500*/  LDTM.16dp32bit_t0_t15.x16 R4, tmem[UR9] ;  /* 0x00000009000479ee */ /* 0x000fe20008a00000 */
[----:B------:R-:W1:Y:S01]  /*5510*/  LDTM.16dp32bit_t16_t31.x16 R4, tmem[UR9+0x10] ;  /* 0x00001009000479ee */ /* 0x000e620008a20000 */
[----:B------:R-:W2:Y:S01]  /*5520*/  LDCU.128 UR8, c[0x0][0x390] ;  /* 0x00007200ff0877ac */ /* 0x000ea20008000c00 */
[----:B------:R-:W3:Y:S01]  /*5530*/  @!P0 SYNCS.CCTL.IV [UR13+0x6008] ;  /* 0x00600800ff0089b1 */ /* 0x000ee2000800000d */
[----:B------:R-:W-:Y:S01]  /*5540*/  NOP ;  /* 0x0000000000007918 */ /* 0x000fe20000000000 */
[----:B--2---:R-:W-:-:S04]  /*5550*/  ISETP.GE.AND P0, PT, R97, UR10, PT ;  /* 0x0000000a61007c0c */ /* 0x004fc8000bf06270 */
[----:B------:R-:W-:Y:S02]  /*5560*/  ISETP.LT.AND P3, PT, R96, UR11, !P0 ;  /* 0x0000000b60007c0c */ /* 0x000fe4000c761270 */
[----:B-1----:R-:W-:Y:S02]  /*5570*/  F2FP.BF16.F32.PACK_AB R20, R6, R4 ;  /* 0x000000040614723e */ /* 0x002fe400000010ff */
[----:B------:R-:W-:Y:S02]  /*5580*/  F2FP.BF16.F32.PACK_AB R24, R7, R5 ;  /* 0x000000050718723e */ /* 0x000fe400000010ff */
[----:B------:R-:W-:Y:S02]  /*5590*/  F2FP.BF16.F32.PACK_AB R21, R10, R8 ;  /* 0x000000080a15723e */ /* 0x000fe400000010ff */
[----:B------:R-:W-:Y:S02]  /*55a0*/  F2FP.BF16.F32.PACK_AB R25, R11, R9 ;  /* 0x000000090b19723e */ /* 0x000fe400000010ff */
[----:B------:R-:W-:-:S02]  /*55b0*/  F2FP.BF16.F32.PACK_AB R22, R14, R12 ;  /* 0x0000000c0e16723e */ /* 0x000fc400000010ff */
[----:B------:R-:W-:Y:S02]  /*55c0*/  F2FP.BF16.F32.PACK_AB R23, R18, R16 ;  /* 0x000000101217723e */ /* 0x000fe400000010ff */
[----:B------:R-:W-:Y:S02]  /*55d0*/  F2FP.BF16.F32.PACK_AB R26, R15, R13 ;  /* 0x0000000d0f1a723e */ /* 0x000fe400000010ff */
[----:B------:R-:W-:Y:S01]  /*55e0*/  F2FP.BF16.F32.PACK_AB R27, R19, R17 ;  /* 0x00000011131b723e */ /* 0x000fe200000010ff */
[----:B---3--:R1:W-:Y:S01]  /*55f0*/  STS.128 [R28], R20 ;  /* 0x000000141c007388 */ /* 0x0083e20000000c00 */
[----:B------:R-:W-:Y:S02]  /*5600*/  LOP3.LUT R9, R2, 0x7f0, RZ, 0xc0, !PT ;  /* 0x000007f002097812 */ /* 0x000fe400078ec0ff */
[----:B------:R-:W-:Y:S01]  /*5610*/  LEA R19, P1, R0, UR8, 0x1 ;  /* 0x0000000800137c11 */ /* 0x000fe2000f8208ff */
[----:B------:R-:W-:Y:S01]  /*5620*/  STS.128 [R28+0x400], R24 ;  /* 0x000400181c007388 */ /* 0x000fe20000000c00 */
[----:B------:R-:W-:Y:S01]  /*5630*/  BAR.SYNC.DEFER_BLOCKING 0x0 ;  /* 0x0000000000007b1d */ /* 0x000fe20000010000 */
[----:B------:R-:W-:-:S02]  /*5640*/  ISETP.LT.AND P6, PT, R116, UR11, !P0 ;  /* 0x0000000b74007c0c */ /* 0x000fc4000c7c1270 */
[----:B------:R-:W-:Y:S02]  /*5650*/  ISETP.LT.AND P5, PT, R118, UR11, !P0 ;  /* 0x0000000b76007c0c */ /* 0x000fe4000c7a1270 */
[----:B------:R-:W-:Y:S02]  /*5660*/  ISETP.LT.AND P2, PT, R120, UR11, !P0 ;  /* 0x0000000b78007c0c */ /* 0x000fe4000c741270 */
[----:B-1----:R-:W-:Y:S01]  /*5670*/  LEA.HI.X.SX32 R21, R0, UR9, 0x1, P1 ;  /* 0x0000000900157c11 */ /* 0x002fe200088f0eff */
[----:B------:R-:W-:Y:S01]  /*5680*/  IMAD R0, R29, 0x2, R3 ;  /* 0x000000021d007824 */ /* 0x000fe200078e0203 */
[----:B------:R-:W-:-:S03]  /*5690*/  LEA R2, P1, R3, R19, 0x1 ;  /* 0x0000001303027211 */ /* 0x000fc600078208ff */
[----:B------:R-:W-:Y:S01]  /*56a0*/  IMAD R8, R29, 0x2, R0 ;  /* 0x000000021d087824 */ /* 0x000fe200078e0200 */
[----:B------:R-:W-:Y:S02]  /*56b0*/  LEA.HI.X.SX32 R3, R3, R21, 0x1, P1 ;  /* 0x0000001503037211 */ /* 0x000fe400008f0eff */
[----:B------:R-:W-:Y:S02]  /*56c0*/  LEA R12, P4, R0, R19, 0x1 ;  /* 0x00000013000c7211 */ /* 0x000fe400078808ff */
[----:B------:R-:W-:Y:S02]  /*56d0*/  ISETP.LT.AND P1, PT, R122, UR11, !P0 ;  /* 0x0000000b7a007c0c */ /* 0x000fe4000c721270 */
[----:B------:R-:W-:Y:S01]  /*56e0*/  LEA.HI.X.SX32 R13, R0, R21, 0x1, P4 ;  /* 0x00000015000d7211 */ /* 0x000fe200020f0eff */
[----:B------:R-:W-:Y:S01]  /*56f0*/  IMAD R0, R29, 0x2, R8 ;  /* 0x000000021d007824 */ /* 0x000fe200078e0208 */
[----:B------:R-:W-:Y:S01]  /*5700*/  ISETP.LT.AND P4, PT, R124, UR11, !P0 ;  /* 0x0000000b7c007c0c */ /* 0x000fe2000c781270 */
[----:B------:R-:W1:Y:S04]  /*5710*/  LDS.128 R4, [R9+UR13] ;  /* 0x0000000d09047984 */ /* 0x000e680008000c00 */
[----:B-1----:R1:W-:Y:S01]  /*5720*/  @P3 STG.E.U16 desc[UR22][R2.64], R4 ;  /* 0x0000000402003986 */ /* 0x0023e2000c101516 */
[----:B------:R-:W-:-:S02]  /*5730*/  LEA R14, P3, R8, R19, 0x1 ;  /* 0x00000013080e7211 */ /* 0x000fc400078608ff */
[----:B------:R-:W-:Y:S02]  /*5740*/  PRMT R17, R4, 0x7632, R17 ;  /* 0x0000763204117816 */ /* 0x000fe40000000011 */
[----:B------:R-:W-:Y:S02]  /*5750*/  LEA.HI.X.SX32 R15, R8, R21, 0x1, P3 ;  /* 0x00000015080f7211 */ /* 0x000fe400018f0eff */
[----:B------:R-:W2:Y:S01]  /*5760*/  LDS.128 R8, [R9+UR13+0x800] ;  /* 0x0008000d09087984 */ /* 0x000ea20008000c00 */
[----:B------:R-:W-:-:S03]  /*5770*/  ISETP.LT.AND P3, PT, R126, UR11, !P0 ;  /* 0x0000000b7e007c0c */ /* 0x000fc6000c761270 */
[----:B------:R3:W-:Y:S01]  /*5780*/  @P6 STG.E.U16 desc[UR22][R12.64], R17 ;  /* 0x000000110c006986 */ /* 0x0007e2000c101516 */
[----:B-1----:R-:W-:Y:S01]  /*5790*/  IMAD R3, R29, 0x2, R0 ;  /* 0x000000021d037824 */ /* 0x002fe200078e0200 */
[CC--:B------:R-:W-:Y:S02]  /*57a0*/  LEA R16, P6, R0.reuse, R19.reuse, 0x1 ;  /* 0x0000001300107211 */ /* 0x0c0fe400078c08ff */
[----:B------:R1:W-:Y:S02]  /*57b0*/  @P5 STG.E.U16 desc[UR22][R14.64], R5 ;  /* 0x000000050e005986 */ /* 0x0003e4000c101516 */
[----:B------:R-:W-:Y:S02]  /*57c0*/  LEA R2, P5, R3, R19, 0x1 ;  /* 0x0000001303027211 */ /* 0x000fe400078a08ff */
[-C--:B---3--:R-:W-:Y:S01]  /*57d0*/  LEA.HI.X.SX32 R17, R0, R21.reuse, 0x1, P6 ;  /* 0x0000001500117211 */ /* 0x088fe200030f0eff */
[----:B------:R-:W-:Y:S01]  /*57e0*/  IMAD R0, R29, 0x2, R3 ;  /* 0x000000021d007824 */ /* 0x000fe200078e0203 */
[----:B------:R-:W-:-:S02]  /*57f0*/  LEA.HI.X.SX32 R3, R3, R21, 0x1, P5 ;  /* 0x0000001503037211 */ /* 0x000fc400028f0eff */
[----:B-1----:R-:W-:Y:S01]  /*5800*/  PRMT R15, R5, 0x7632, R15 ;  /* 0x00007632050f7816 */ /* 0x002fe2000000000f */
[C---:B------:R-:W-:Y:S01]  /*5810*/  IMAD R13, R29.reuse, 0x2, R0 ;  /* 0x000000021d0d7824 */ /* 0x040fe200078e0200 */
[----:B------:R-:W-:Y:S02]  /*5820*/  LEA R4, P5, R0, R19, 0x1 ;  /* 0x0000001300047211 */ /* 0x000fe400078a08ff */
[----:B------:R-:W-:Y:S01]  /*5830*/  ISETP.LT.AND P6, PT, R128, UR11, !P0 ;  /* 0x0000000b80007c0c */ /* 0x000fe2000c7c1270 */
[----:B------:R1:W-:Y:S01]  /*5840*/  @P2 STG.E.U16 desc[UR22][R16.64], R15 ;  /* 0x0000000f10002986 */ /* 0x0003e2000c101516 */
[----:B------:R-:W-:Y:S01]  /*5850*/  LEA.HI.X.SX32 R5, R0, R21, 0x1, P5 ;  /* 0x0000001500057211 */ /* 0x000fe200028f0eff */
[----:B------:R-:W-:Y:S01]  /*5860*/  IMAD R0, R29, 0x2, R13 ;  /* 0x000000021d007824 */ /* 0x000fe200078e020d */
[----:B------:R-:W-:Y:S01]  /*5870*/  LEA R12, P5, R13, R19, 0x1 ;  /* 0x000000130d0c7211 */ /* 0x000fe200078a08ff */
[----:B------:R3:W-:Y:S01]  /*5880*/  @P1 STG.E.U16 desc[UR22][R2.64], R6 ;  /* 0x0000000602001986 */ /* 0x0007e2000c101516 */
[----:B------:R-:W-:-:S02]  /*5890*/  ISETP.LT.AND P2, PT, R130, UR11, !P0 ;  /* 0x0000000b82007c0c */ /* 0x000fc4000c741270 */
[----:B------:R-:W-:Y:S02]  /*58a0*/  LEA.HI.X.SX32 R13, R13, R21, 0x1, P5 ;  /* 0x000000150d0d7211 */ /* 0x000fe400028f0eff */
[----:B------:R-:W-:Y:S02]  /*58b0*/  ISETP.LT.AND P1, PT, R131, UR11, !P0 ;  /* 0x0000000b83007c0c */ /* 0x000fe4000c721270 */
[----:B------:R-:W-:Y:S01]  /*58c0*/  ISETP.LT.AND P5, PT, R132, UR11, !P0 ;  /* 0x0000000b84007c0c */ /* 0x000fe2000c7a1270 */
[----:B-1----:R-:W-:Y:S01]  /*58d0*/  IMAD R16, R29, 0x2, R0 ;  /* 0x000000021d107824 */ /* 0x002fe200078e0200 */
[----:B---3--:R-:W-:-:S05]  /*58e0*/  PRMT R3, R6, 0x7632, R3 ;  /* 0x0000763206037816 */ /* 0x008fca0000000003 */
[----:B------:R1:W-:Y:S01]  /*58f0*/  @P4 STG.E.U16 desc[UR22][R4.64], R3 ;  /* 0x0000000304004986 */ /* 0x0003e2000c101516 */
[----:B------:R-:W-:-:S03]  /*5900*/  LEA R14, P4, R0, R19, 0x1 ;  /* 0x00000013000e7211 */ /* 0x000fc600078808ff */
[----:B------:R2:W-:Y:S01]  /*5910*/  @P3 STG.E.U16 desc[UR22][R12.64], R7 ;  /* 0x000000070c003986 */ /* 0x0005e2000c101516 */
[----:B------:R-:W-:Y:S01]  /*5920*/  LEA.HI.X.SX32 R15, R0, R21, 0x1, P4 ;  /* 0x00000015000f7211 */ /* 0x000fe200020f0eff */
[----:B------:R-:W-:Y:S01]  /*5930*/  IMAD R0, R29, 0x2, R16 ;  /* 0x000000021d007824 */ /* 0x000fe200078e0210 */
[C---:B------:R-:W-:Y:S02]  /*5940*/  LEA R2, P3, R16.reuse, R19, 0x1 ;  /* 0x0000001310027211 */ /* 0x040fe400078608ff */
[----:B------:R-:W-:Y:S01]  /*5950*/  ISETP.LT.AND P4, PT, R133, UR11, !P0 ;  /* 0x0000000b85007c0c */ /* 0x000fe2000c781270 */
[----:B------:R-:W-:Y:S01]  /*5960*/  IMAD R17, R29, 0x2, R0 ;  /* 0x000000021d117824 */ /* 0x000fe200078e0200 */
[----:B-1----:R-:W-:Y:S02]  /*5970*/  PRMT R5, R7, 0x7632, R5 ;  /* 0x0000763207057816 */ /* 0x002fe40000000005 */
[----:B------:R-:W-:Y:S02]  /*5980*/  LEA.HI.X.SX32 R3, R16, R21, 0x1, P3 ;  /* 0x0000001510037211 */ /* 0x000fe400018f0eff */
[----:B--2---:R-:W-:Y:S01]  /*5990*/  PRMT R7, R8, 0x7632, R7 ;  /* 0x0000763208077816 */ /* 0x004fe20000000007 */
[----:B------:R1:W-:Y:S01]  /*59a0*/  @P6 STG.E.U16 desc[UR22][R14.64], R5 ;  /* 0x000000050e006986 */ /* 0x0003e2000c101516 */
[----:B------:R-:W-:-:S02]  /*59b0*/  LEA R4, P6, R0, R19, 0x1 ;  /* 0x0000001300047211 */ /* 0x000fc400078c08ff */
[----:B------:R-:W-:Y:S01]  /*59c0*/  ISETP.LT.AND P3, PT, R135, UR11, !P0 ;  /* 0x0000000b87007c0c */ /* 0x000fe2000c761270 */
[----:B------:R2:W-:Y:S01]  /*59d0*/  @P2 STG.E.U16 desc[UR22][R2.64], R8 ;  /* 0x0000000802002986 */ /* 0x0005e2000c101516 */
[----:B-1----:R-:W-:Y:S01]  /*59e0*/  LEA.HI.X.SX32 R5, R0, R21, 0x1, P6 ;  /* 0x0000001500057211 */ /* 0x002fe200030f0eff */
[----:B------:R-:W-:Y:S01]  /*59f0*/  IMAD R0, R29, 0x2, R17 ;  /* 0x000000021d007824 */ /* 0x000fe200078e0211 */
[----:B--2---:R-:W-:-:S03]  /*5a00*/  PRMT R8, R9, 0x7632, R8 ;  /* 0x0000763209087816 */ /* 0x004fc60000000008 */
[----:B------:R-:W-:Y:S01]  /*5a10*/  IMAD R16, R29, 0x2, R0 ;  /* 0x000000021d107824 */ /* 0x000fe200078e0200 */
[----:B------:R1:W-:Y:S01]  /*5a20*/  @P1 STG.E.U16 desc[UR22][R4.64], R7 ;  /* 0x0000000704001986 */ /* 0x0003e2000c101516 */
[-C--:B------:R-:W-:Y:S02]  /*5a30*/  LEA R6, P1, R17, R19.reuse, 0x1 ;  /* 0x0000001311067211 */ /* 0x080fe400078208ff */
[----:B------:R-:W-:Y:S01]  /*5a40*/  IMAD R18, R29, 0x2, R16 ;  /* 0x000000021d127824 */ /* 0x000fe200078e0210 */
[-C--:B------:R-:W-:Y:S02]  /*5a50*/  LEA R12, P2, R0, R19.reuse, 0x1 ;  /* 0x00000013000c7211 */ /* 0x080fe400078408ff */
[----:B------:R-:W-:Y:S02]  /*5a60*/  LEA R14, P6, R16, R19, 0x1 ;  /* 0x00000013100e7211 */ /* 0x000fe400078c08ff */
[-C--:B------:R-:W-:Y:S02]  /*5a70*/  LEA.HI.X.SX32 R13, R0, R21.reuse, 0x1, P2 ;  /* 0x00000015000d7211 */ /* 0x080fe400010f0eff */
[----:B------:R-:W-:-:S02]  /*5a80*/  LEA.HI.X.SX32 R15, R16, R21, 0x1, P6 ;  /* 0x00000015100f7211 */ /* 0x000fc400030f0eff */
[----:B-1----:R-:W-:Y:S01]  /*5a90*/  LEA.HI.X.SX32 R7, R17, R21, 0x1, P1 ;  /* 0x0000001511077211 */ /* 0x002fe200008f0eff */
[C---:B------:R-:W-:Y:S01]  /*5aa0*/  IMAD R17, R29.reuse, 0x2, R18 ;  /* 0x000000021d117824 */ /* 0x040fe200078e0212 */
[-C--:B------:R-:W-:Y:S02]  /*5ab0*/  LEA R2, P1, R18, R19.reuse, 0x1 ;  /* 0x0000001312027211 */ /* 0x080fe400078208ff */
[----:B------:R-:W-:Y:S01]  /*5ac0*/  ISETP.LT.AND P2, PT, R136, UR11, !P0 ;  /* 0x0000000b88007c0c */ /* 0x000fe2000c741270 */
[----:B------:R-:W-:Y:S01]  /*5ad0*/  IMAD R0, R29, 0x2, R17 ;  /* 0x000000021d007824 */ /* 0x000fe200078e0211 */
[----:B------:R-:W-:Y:S01]  /*5ae0*/  LEA R16, P6, R17, R19, 0x1 ;  /* 0x0000001311107211 */ /* 0x000fe200078c08ff */
[----:B------:R1:W-:Y:S01]  /*5af0*/  @P5 STG.E.U16 desc[UR22][R6.64], R9 ;  /* 0x0000000906005986 */ /* 0x0003e2000c101516 */
[-C--:B------:R-:W-:Y:S02]  /*5b00*/  LEA.HI.X.SX32 R3, R18, R21.reuse, 0x1, P1 ;  /* 0x0000001512037211 */ /* 0x080fe400008f0eff */
[----:B------:R-:W-:Y:S01]  /*5b10*/  ISETP.LT.AND P1, PT, R137, UR11, !P0 ;  /* 0x0000000b89007c0c */ /* 0x000fe2000c721270 */
[----:B------:R2:W-:Y:S01]  /*5b20*/  @P4 STG.E.U16 desc[UR22][R12.64], R8 ;  /* 0x000000080c004986 */ /* 0x0005e2000c101516 */
[----:B------:R-:W-:-:S02]  /*5b30*/  LEA.HI.X.SX32 R17, R17, R21, 0x1, P6 ;  /* 0x0000001511117211 */ /* 0x000fc400030f0eff */
[----:B------:R-:W-:Y:S01]  /*5b40*/  ISETP.LT.AND P0, PT, R134, UR11, !P0 ;  /* 0x0000000b86007c0c */ /* 0x000fe2000c701270 */
[----:B------:R2:W-:Y:S01]  /*5b50*/  @P3 STG.E.U16 desc[UR22][R14.64], R10 ;  /* 0x0000000a0e003986 */ /* 0x0005e2000c101516 */
[C---:B------:R-:W-:Y:S02]  /*5b60*/  LEA R4, P6, R0.reuse, R19, 0x1 ;  /* 0x0000001300047211 */ /* 0x040fe400078c08ff */
[----:B-1----:R-:W-:Y:S02]  /*5b70*/  PRMT R7, R11, 0x7632, R7 ;  /* 0x000076320b077816 */ /* 0x002fe40000000007 */
[----:B------:R-:W-:Y:S02]  /*5b80*/  LEA.HI.X.SX32 R5, R0, R21, 0x1, P6 ;  /* 0x0000001500057211 */ /* 0x000fe400030f0eff */
[----:B------:R-:W-:-:S05]  /*5b90*/  PRMT R0, R10, 0x7632, R0 ;  /* 0x000076320a007816 */ /* 0x000fca0000000000 */
[----:B------:R2:W-:Y:S04]  /*5ba0*/  @P2 STG.E.U16 desc[UR22][R2.64], R0 ;  /* 0x0000000002002986 */ /* 0x0005e8000c101516 */
[----:B------:R2:W-:Y:S04]  /*5bb0*/  @P1 STG.E.U16 desc[UR22][R16.64], R11 ;  /* 0x0000000b10001986 */ /* 0x0005e8000c101516 */
[----:B------:R2:W-:Y:S01]  /*5bc0*/  @P0 STG.E.U16 desc[UR22][R4.64], R7 ;  /* 0x0000000704000986 */ /* 0x0005e2000c101516 */
[----:B------:R-:W-:Y:S06]  /*5bd0*/  BAR.SYNC.DEFER_BLOCKING 0x0 ;  /* 0x0000000000007b1d */ /* 0x000fec0000010000 */
[----:B------:R-:W-:Y:S05]  /*5be0*/  BRA.U UP0, `(.L_x_13) ;  /* 0x00000001009c7547 */ /* 0x000fea000b800000 */
[----:B------:R-:W1:Y:S01]  /*5bf0*/  S2UR UR5, SR_CgaCtaId ;  /* 0x00000000000579c3 */ /* 0x000e620000008800 */
[----:B------:R-:W-:Y:S01]  /*5c00*/  NOP ;  /* 0x0000000000007918 */ /* 0x000fe20000000000 */
[----:B------:R-:W-:Y:S01]  /*5c10*/  UMOV UR4, 0x50 ;  /* 0x0000005000047882 */ /* 0x000fe20000000000 */
[----:B--2---:R-:W-:Y:S02]  /*5c20*/  IMAD.U32 R0, RZ, RZ, UR12 ;  /* 0x0000000cff007e24 */ /* 0x004fe4000f8e00ff */
[----:B------:R-:W-:-:S03]  /*5c30*/  IMAD.MOV.U32 R3, RZ, RZ, 0x1 ;  /* 0x00000001ff037424 */ /* 0x000fc600078e00ff */
[----:B------:R-:W-:-:S04]  /*5c40*/  LOP3.LUT R0, R0, 0xffff, RZ, 0xc0, !PT ;  /* 0x0000ffff00007812 */ /* 0x000fc800078ec0ff */
[----:B------:R-:W-:-:S05]  /*5c50*/  SHF.R.U32.HI R0, RZ, 0x5, R0 ;  /* 0x00000005ff007819 */ /* 0x000fca0000011600 */
[----:B------:R-:W-:Y:S01]  /*5c60*/  VIADD R2, R0, 0x10 ;  /* 0x0000001000027836 */ /* 0x000fe20000000000 */
[----:B------:R-:W-:Y:S01]  /*5c70*/  SHF.L.U32 R0, R3, R0, RZ ;  /* 0x0000000003007219 */ /* 0x000fe200000006ff */
[----:B01----:R-:W-:-:S03]  /*5c80*/  ULEA UR6, UR5, UR4, 0x18 ;  /* 0x0000000405067291 */ /* 0x003fc6000f8ec0ff */
[----:B------:R-:W-:-:S04]  /*5c90*/  SHF.L.U32 R3, R3, R2, RZ ;  /* 0x0000000203037219 */ /* 0x000fc800000006ff */
[----:B------:R-:W-:Y:S02]  /*5ca0*/  LOP3.LUT R0, R3, R0, RZ, 0xfc, !PT ;  /* 0x0000000003007212 */ /* 0x000fe400078efcff */
[----:B------:R-:W0:Y:S02]  /*5cb0*/  LDS R5, [UR6] ;  /* 0x00000006ff057984 */ /* 0x000e240008000800 */
[C---:B------:R-:W-:Y:S02]  /*5cc0*/  LOP3.LUT R2, R0.reuse, 0xffff, RZ, 0xc0, !PT ;  /* 0x0000ffff00027812 */ /* 0x040fe400078ec0ff */
[----:B0-----:R-:W-:-:S04]  /*5cd0*/  LOP3.LUT R3, R0, 0xffff, R5, 0x80, !PT ;  /* 0x0000ffff00037812 */ /* 0x001fc800078e8005 */
[----:B------:R-:W-:-:S13]  /*5ce0*/  ISETP.NE.AND P0, PT, R3, R2, PT ;  /* 0x000000020300720c */ /* 0x000fda0003f05270 */
[----:B------:R-:W-:Y:S05]  /*5cf0*/  @P0 BRA `(.L_x_14) ;  /* 0x0000000000500947 */ /* 0x000fea0003800000 */
[----:B------:R-:W-:Y:S02]  /*5d00*/  SHF.R.U32.HI R5, RZ, 0x10, R5 ;  /* 0x00000010ff057819 */ /* 0x000fe40000011605 */
[----:B------:R-:W-:-:S04]  /*5d10*/  SHF.R.U32.HI R2, RZ, 0x10, R0 ;  /* 0x00000010ff027819 */ /* 0x000fc80000011600 */
[----:B------:R-:W-:-:S04]  /*5d20*/  LOP3.LUT R5, R5, R2, RZ, 0xc0, !PT ;  /* 0x0000000205057212 */ /* 0x000fc800078ec0ff */
[----:B------:R-:W-:-:S13]  /*5d30*/  ISETP.NE.AND P0, PT, R5, R2, PT ;  /* 0x000000020500720c */ /* 0x000fda0003f05270 */
[----:B------:R-:W-:Y:S05]  /*5d40*/  @P0 BRA `(.L_x_15) ;  /* 0x0000000000300947 */ /* 0x000fea0003800000 */
[----:B------:R-:W-:Y:S01]  /*5d50*/  R2UR UR4, R0 ;  /* 0x00000000000472ca */ /* 0x000fe200000e0000 */
[----:B------:R-:W-:Y:S01]  /*5d60*/  VOTEU.ANY UR5, UPT, PT ;  /* 0x0000000000057886 */ /* 0x000fe200038e0100 */
[----:B------:R-:W0:Y:S01]  /*5d70*/  S2R R0, SR_LANEID ;  /* 0x0000000000007919 */ /* 0x000e220000000000 */
[----:B------:R-:W-:-:S10]  /*5d80*/  UFLO.U32 UR5, UR5 ;  /* 0x00000005000572bd */ /* 0x000fd400080e0000 */
[----:B------:R-:W-:-:S06]  /*5d90*/  ULOP3.LUT UR4, URZ, UR4, URZ, 0x33, !UPT ;  /* 0x00000004ff047292 */ /* 0x000fcc000f8e33ff */
[----:B------:R-:W-:-:S04]  /*5da0*/  IMAD.U32 R2, RZ, RZ, UR4 ;  /* 0x00000004ff027e24 */ /* 0x000fc8000f8e00ff */
[----:B------:R-:W1:Y:S02]  /*5db0*/  REDUX UR7, R2 ;  /* 0x00000000020773c4 */ /* 0x000e640000000000 */
[----:B------:R3:W-:Y:S01]  /*5dc0*/  UTCATOMSWS.AND URZ, UR4 ;  /* 0x0000000400ff79e3 */ /* 0x0007e20008000000 */
[----:B0-----:R-:W-:Y:S01]  /*5dd0*/  ISETP.EQ.U32.AND P0, PT, R0, UR5, PT ;  /* 0x0000000500007c0c */ /* 0x001fe2000bf02070 */
[----:B-1----:R-:W-:-:S12]  /*5de0*/  IMAD.U32 R0, RZ, RZ, UR7 ;  /* 0x00000007ff007e24 */ /* 0x002fd8000f8e00ff */
[----:B------:R3:W-:Y:S01]  /*5df0*/  @P0 ATOMS.AND RZ, [UR6], R0 ;  /* 0x00000000ffff098c */ /* 0x0007e2000a800006 */
[----:B------:R-:W-:Y:S05]  /*5e00*/  BRA `(.L_x_13) ;  /* 0x0000000000147947 */ /* 0x000fea0003800000 */
.L_x_15:
[----:B------:R-:W-:-:S07]  /*5e10*/  MOV R2, 0x5e30 ;  /* 0x00005e3000027802 */ /* 0x000fce0000000f00 */
[----:B------:R-:W-:Y:S05]  /*5e20*/  CALL.REL.NOINC `($__internal_0_$__cuda_sm10x_tcgen05_guardrail_trap_col_being_dealloced_not_returned_by_alloc) ;  /* 0x00000000002c7944 */ /* 0x000fea0003c00000 */
[----:B------:R-:W-:Y:S05]  /*5e30*/  BRA `(.L_x_13) ;  /* 0x0000000000087947 */ /* 0x000fea0003800000 */
.L_x_14:
[----:B------:R-:W-:-:S07]  /*5e40*/  MOV R2, 0x5e60 ;  /* 0x00005e6000027802 */ /* 0x000fce0000000f00 */
[----:B------:R-:W-:Y:S05]  /*5e50*/  CALL.REL.NOINC `($__internal_2_$__cuda_sm10x_tcgen05_guardrail_trap_unallocated_columns_being_dealloced) ;  /* 0x0000000000387944 */ /* 0x000fea0003c00000 */
.L_x_13:
[----:B------:R-:W-:Y:S01]  /*5e60*/  NOP ;  /* 0x0000000000007918 */ /* 0x000fe20000000000 */
[----:B0--3--:R-:W-:Y:S05]  /*5e70*/  EXIT ;  /* 0x000000000000794d */ /* 0x009fea0003800000 */
.L_x_8:
[----:B------:R-:W0:Y:S02]  /*5e80*/  SYNCS.PHASECHK.TRANS64.TRYWAIT P6, [UR10], R114 ;  /* 0x00000072ff0075a7 */ /* 0x000e2400080c110a */
[----:B0-----:R-:W-:Y:S05]  /*5e90*/  @!P6 BRA `(.L_x_8) ;  /* 0xfffffffc00f8e947 */ /* 0x001fea000383ffff */
[----:B------:R-:W-:Y:S05]  /*5ea0*/  BRA `(.L_x_16) ;  /* 0xffffffe000ec7947 */ /* 0x000fea000383ffff */
.L_x_12:
[----:B------:R-:W1:Y:S02]  /*5eb0*/  SYNCS.PHASECHK.TRANS64.TRYWAIT P0, [UR10], R2 ;  /* 0x00000002ff0075a7 */ /* 0x000e64000800110a */
[----:B-1----:R-:W-:Y:S05]  /*5ec0*/  @!P0 BRA `(.L_x_12) ;  /* 0xfffffffc00f88947 */ /* 0x002fea000383ffff */
[----:B------:R-:W-:Y:S05]  /*5ed0*/  BRA `(.L_x_11) ;  /* 0xfffffff400487947 */ /* 0x000fea000383ffff */
        .weak           $__internal_0_$__cuda_sm10x_tcgen05_guardrail_trap_col_being_dealloced_not_returned_by_alloc
        .type           $__internal_0_$__cuda_sm10x_tcgen05_guardrail_trap_col_being_dealloced_not_returned_by_alloc,@function
        .size           $__internal_0_$__cuda_sm10x_tcgen05_guardrail_trap_col_being_dealloced_not_returned_by_alloc,($__internal_1_$__cuda_sm10x_tcgen05_guardrail_trap_phase_invalid_during_alloc - $__internal_0_$__cuda_sm10x_tcgen05_guardrail_trap_col_being_dealloced_not_returned_by_alloc)
$__internal_0_$__cuda_sm10x_tcgen05_guardrail_trap_col_being_dealloced_not_returned_by_alloc:
[----:B------:R-:W-:Y:S05]  /*5ee0*/  BPT.TRAP 0x1 ;  /* 0x000000040000795c */ /* 0x000fea0000300000 */
[----:B------:R-:W-:-:S04]  /*5ef0*/  IMAD.MOV.U32 R3, RZ, RZ, 0x0 ;  /* 0x00000000ff037424 */ /* 0x000fc800078e00ff */
[----:B------:R-:W-:Y:S05]  /*5f00*/  RET.REL.NODEC R2 `(matmul_kernel) ;  /* 0xffffffa0023c7950 */ /* 0x000fea0003c3ffff */
        .weak           $__internal_1_$__cuda_sm10x_tcgen05_guardrail_trap_phase_invalid_during_alloc
        .type           $__internal_1_$__cuda_sm10x_tcgen05_guardrail_trap_phase_invalid_during_alloc,@function
        .size           $__internal_1_$__cuda_sm10x_tcgen05_guardrail_trap_phase_invalid_during_alloc,($__internal_2_$__cuda_sm10x_tcgen05_guardrail_trap_unallocated_columns_being_dealloced - $__internal_1_$__cuda_sm10x_tcgen05_guardrail_trap_phase_invalid_during_alloc)
$__internal_1_$__cuda_sm10x_tcgen05_guardrail_trap_phase_invalid_during_alloc:
[----:B------:R-:W-:Y:S05]  /*5f10*/  BPT.TRAP 0x1 ;  /* 0x000000040000795c */ /* 0x000fea0000300000 */
[----:B------:R-:W-:-:S04]  /*5f20*/  IMAD.MOV.U32 R3, RZ, RZ, 0x0 ;  /* 0x00000000ff037424 */ /* 0x000fc800078e00ff */
[----:B------:R-:W-:Y:S05]  /*5f30*/  RET.REL.NODEC R2 `(matmul_kernel) ;  /* 0xffffffa002307950 */ /* 0x000fea0003c3ffff */
        .weak           $__internal_2_$__cuda_sm10x_tcgen05_guardrail_trap_unallocated_columns_being_dealloced
        .type           $__internal_2_$__cuda_sm10x_tcgen05_guardrail_trap_unallocated_columns_being_dealloced,@function
        .size           $__internal_2_$__cuda_sm10x_tcgen05_guardrail_trap_unallocated_columns_being_dealloced,(.L_x_20 - $__internal_2_$__cuda_sm10x_tcgen05_guardrail_trap_unallocated_columns_being_dealloced)
$__internal_2_$__cuda_sm10x_tcgen05_guardrail_trap_unallocated_columns_being_dealloced:
[----:B------:R-:W-:Y:S05]  /*5f40*/  BPT.TRAP 0x1 ;  /* 0x000000040000795c */ /* 0x000fea0000300000 */
[----:B------:R-:W-:-:S04]  /*5f50*/  IMAD.MOV.U32 R3, RZ, RZ, 0x0 ;  /* 0x00000000ff037424 */ /* 0x000fc800078e00ff */
[----:B------:R-:W-:Y:S05]  /*5f60*/  RET.REL.NODEC R2 `(matmul_kernel) ;  /* 0xffffffa002247950 */ /* 0x000fea0003c3ffff */
.L_x_17:
[----:B------:R-:W-:-:S00]  /*5f70*/  BRA `(.L_x_17) ;  /* 0xfffffffc00fc7947 */ /* 0x000fc0000383ffff */
[----:B------:R-:W-:-:S00]  /*5f80*/  NOP ;  /* 0x0000000000007918 */ /* 0x000fc00000000000 */
[----:B------:R-:W-:-:S00]  /*5f90*/  NOP ;  /* 0x0000000000007918 */ /* 0x000fc00000000000 */
[----:B------:R-:W-:-:S00]  /*5fa0*/  NOP ;  /* 0x0000000000007918 */ /* 0x000fc00000000000 */
[----:B------:R-:W-:-:S00]  /*5fb0*/  NOP ;  /* 0x0000000000007918 */ /* 0x000fc00000000000 */
[----:B------:R-:W-:-:S00]  /*5fc0*/  NOP ;  /* 0x0000000000007918 */ /* 0x000fc00000000000 */
[----:B------:R-:W-:-:S00]  /*5fd0*/  NOP ;  /* 0x0000000000007918 */ /* 0x000fc00000000000 */
[----:B------:R-:W-:-:S00]  /*5fe0*/  NOP ;  /* 0x0000000000007918 */ /* 0x000fc00000000000 */
[----:B------:R-:W-:-:S00]  /*5ff0*/  NOP ;  /* 0x0000000000007918 */ /* 0x000fc00000000000 */
.L_x_20:


//--------------------- .nv.shared.matmul_kernel  --------------------------
	.section	.nv.shared.matmul_kernel,"aw",@nobits
	.sectionflags	@""
	.align	16
	.zero		1024


//--------------------- .nv.shared.reserved.0     --------------------------
	.section	.nv.shared.reserved.0,"aw",@nobits
	.align	8
	.weak		__nv_reservedSMEM_offset_0_alias
	.size		__nv_reservedSMEM_offset_0_alias, 0, 64
	.other		__nv_reservedSMEM_offset_0_alias,@"STO_CUDA_RESERVED_SHARED STV_DEFAULT"
__nv_reservedSMEM_offset_0_alias:
	.zero		0
.nv.shared.reserved.0:
	.zero		64
	.weak		__nv_reservedSMEM_allocation_phase
	.type		__nv_reservedSMEM_allocation_phase,@object
	.size		__nv_reservedSMEM_allocation_phase,(.L_0 - __nv_reservedSMEM_allocation_phase)
__nv_reservedSMEM_allocation_phase:
	.zero		1
.L_0:
	.zero		7
	.weak		__nv_reservedSMEM_devtool_atexit_pc
	.type		__nv_reservedSMEM_devtool_atexit_pc,@object
	.size		__nv_reservedSMEM_devtool_atexit_pc,(__nv_reservedSMEM_allocation_mask - __nv_reservedSMEM_devtool_atexit_pc)
__nv_reservedSMEM_devtool_atexit_pc:
	.zero		8
	.weak		__nv_reservedSMEM_allocation_mask
	.type		__nv_reservedSMEM_allocation_mask,@object
	.size		__nv_reservedSMEM_allocation_mask,(.L_2 - __nv_reservedSMEM_allocation_mask)
__nv_reservedSMEM_allocation_mask:
	.zero		4
.L_2:


//--------------------- .nv.constant0.matmul_kernel --------------------------
	.section	.nv.constant0.matmul_kernel,"a",@progbits
	.sectionflags	@""
	.align	4
.nv.constant0.matmul_kernel:
	.zero		976


//--------------------- SYMBOLS --------------------------

	.type		.nv.reservedSmem.offset0,@object
	.size		.nv.reservedSmem.offset0,0x4
	.type		.nv.reservedSmem.cap,@object
	.size		.nv.reservedSmem.cap,0x4
